//
// Generated by NVIDIA NVVM Compiler
//
// Compiler Build ID: CL-36424714
// Cuda compilation tools, release 13.0, V13.0.88
// Based on NVVM 20.0.0
//

.version 9.0
.target sm_100
.address_size 64

	// .globl	_Z11calPositionPiPsPf

.visible .entry _Z11calPositionPiPsPf(
	.param .u64 .ptr .align 1 _Z11calPositionPiPsPf_param_0,
	.param .u64 .ptr .align 1 _Z11calPositionPiPsPf_param_1,
	.param .u64 .ptr .align 1 _Z11calPositionPiPsPf_param_2
)
{
	.reg .pred 	%p<16>;
	.reg .b16 	%rs<3>;
	.reg .b32 	%r<79>;
	.reg .b32 	%f<9>;
	.reg .b64 	%rd<17>;
	.reg .b64 	%fd<20>;

	ld.param.u64 	%rd3, [_Z11calPositionPiPsPf_param_1];
	ld.param.u64 	%rd4, [_Z11calPositionPiPsPf_param_2];
	cvta.to.global.u64 	%rd1, %rd4;
	mov.b32 	%r67, 0;
$L__BB0_1:
	mul.wide.u32 	%rd5, %r67, 4;
	add.s64 	%rd6, %rd1, %rd5;
	mov.b32 	%r32, 0;
	st.global.u32 	[%rd6], %r32;
	st.global.u32 	[%rd6+4], %r32;
	st.global.u32 	[%rd6+8], %r32;
	st.global.u32 	[%rd6+12], %r32;
	st.global.u32 	[%rd6+16], %r32;
	st.global.u32 	[%rd6+20], %r32;
	st.global.u32 	[%rd6+24], %r32;
	st.global.u32 	[%rd6+28], %r32;
	add.s32 	%r67, %r67, 8;
	setp.ne.s32 	%p1, %r67, 120;
	@%p1 bra 	$L__BB0_1;
	mov.u32 	%r35, %ntid.x;
	mov.u32 	%r36, %ctaid.x;
	mov.u32 	%r37, %tid.x;
	mad.lo.s32 	%r38, %r36, %r35, %r37;
	mul.lo.s32 	%r39, %r38, 5;
	cvta.to.global.u64 	%rd7, %rd3;
	mul.wide.u32 	%rd8, %r39, 2;
	add.s64 	%rd2, %rd7, %rd8;
	mul.lo.s32 	%r3, %r38, 12;
	mov.b32 	%r70, 1;
	mov.b32 	%r68, 0;
	mov.u32 	%r78, %r68;
$L__BB0_3:
	mul.wide.s32 	%rd9, %r68, 2;
	add.s64 	%rd10, %rd2, %rd9;
	ld.global.u16 	%rs1, [%rd10];
	setp.eq.s16 	%p2, %rs1, 0;
	selp.u32 	%r7, 1, 0, %p2;
	add.s32 	%r77, %r70, %r7;
	setp.ne.s16 	%p3, %rs1, 1;
	setp.ne.s32 	%p4, %r68, 5;
	and.pred  	%p5, %p4, %p3;
	@%p5 bra 	$L__BB0_16;
	setp.ne.s32 	%p6, %r68, 5;
	mov.b32 	%r71, 0;
	@%p6 bra 	$L__BB0_6;
	ld.global.u16 	%rs2, [%rd2+10];
	setp.eq.s16 	%p7, %rs2, 0;
	selp.s32 	%r71, -1, 0, %p7;
$L__BB0_6:
	add.s32 	%r11, %r71, %r77;
	cvt.rn.f64.s32 	%fd2, %r78;
	add.f64 	%fd3, %fd2, 0d3FF0000000000000;
	cvt.rn.f32.f64 	%f1, %fd3;
	setp.lt.s32 	%p8, %r11, 1;
	@%p8 bra 	$L__BB0_15;
	sub.s32 	%r42, %r68, %r11;
	add.s32 	%r12, %r42, 1;
	shl.b32 	%r13, %r11, 1;
	cvt.rn.f64.u32 	%fd4, %r13;
	mov.f64 	%fd5, 0d4008000000000000;
	div.rn.f64 	%fd1, %fd5, %fd4;
	add.s32 	%r43, %r70, %r71;
	add.s32 	%r44, %r43, %r7;
	add.s32 	%r45, %r44, -1;
	and.b32  	%r14, %r11, 3;
	setp.lt.u32 	%p9, %r45, 3;
	mov.b32 	%r76, 0;
	@%p9 bra 	$L__BB0_10;
	and.b32  	%r76, %r11, 2147483644;
	neg.s32 	%r74, %r76;
	shl.b32 	%r47, %r68, 1;
	add.s32 	%r48, %r3, %r47;
	sub.s32 	%r72, %r48, %r13;
	mov.b32 	%r73, 3;
$L__BB0_9:
	.pragma "nounroll";
	add.s32 	%r49, %r72, 2;
	mul.wide.s32 	%rd11, %r49, 4;
	add.s64 	%rd12, %rd1, %rd11;
	st.global.f32 	[%rd12], %f1;
	add.s32 	%r50, %r73, -2;
	cvt.rn.f64.u32 	%fd6, %r50;
	mul.f64 	%fd7, %fd1, %fd6;
	cvt.rn.f32.f64 	%f2, %fd7;
	st.global.f32 	[%rd12+4], %f2;
	st.global.f32 	[%rd12+8], %f1;
	add.s32 	%r51, %r73, 4;
	cvt.rn.f64.u32 	%fd8, %r73;
	mul.f64 	%fd9, %fd1, %fd8;
	cvt.rn.f32.f64 	%f3, %fd9;
	st.global.f32 	[%rd12+12], %f3;
	st.global.f32 	[%rd12+16], %f1;
	add.s32 	%r52, %r73, 2;
	cvt.rn.f64.u32 	%fd10, %r52;
	mul.f64 	%fd11, %fd1, %fd10;
	cvt.rn.f32.f64 	%f4, %fd11;
	st.global.f32 	[%rd12+20], %f4;
	st.global.f32 	[%rd12+24], %f1;
	cvt.rn.f64.u32 	%fd12, %r51;
	mul.f64 	%fd13, %fd1, %fd12;
	cvt.rn.f32.f64 	%f5, %fd13;
	st.global.f32 	[%rd12+28], %f5;
	add.s32 	%r74, %r74, 4;
	add.s32 	%r73, %r73, 8;
	add.s32 	%r72, %r72, 8;
	setp.ne.s32 	%p10, %r74, 0;
	@%p10 bra 	$L__BB0_9;
$L__BB0_10:
	setp.eq.s32 	%p11, %r14, 0;
	@%p11 bra 	$L__BB0_15;
	setp.eq.s32 	%p12, %r14, 1;
	@%p12 bra 	$L__BB0_13;
	add.s32 	%r53, %r12, %r76;
	shl.b32 	%r54, %r53, 1;
	add.s32 	%r55, %r54, %r3;
	mul.wide.s32 	%rd13, %r55, 4;
	add.s64 	%rd14, %rd1, %rd13;
	st.global.f32 	[%rd14], %f1;
	shl.b32 	%r56, %r76, 1;
	or.b32  	%r57, %r56, 1;
	cvt.rn.f64.u32 	%fd14, %r57;
	mul.f64 	%fd15, %fd1, %fd14;
	cvt.rn.f32.f64 	%f6, %fd15;
	st.global.f32 	[%rd14+4], %f6;
	sub.s32 	%r58, %r57, %r76;
	st.global.f32 	[%rd14+8], %f1;
	add.s32 	%r59, %r56, 3;
	cvt.rn.f64.u32 	%fd16, %r59;
	mul.f64 	%fd17, %fd1, %fd16;
	cvt.rn.f32.f64 	%f7, %fd17;
	st.global.f32 	[%rd14+12], %f7;
	add.s32 	%r76, %r58, 1;
$L__BB0_13:
	and.b32  	%r60, %r11, 1;
	setp.eq.b32 	%p13, %r60, 1;
	not.pred 	%p14, %p13;
	@%p14 bra 	$L__BB0_15;
	add.s32 	%r61, %r12, %r76;
	shl.b32 	%r62, %r61, 1;
	add.s32 	%r63, %r62, %r3;
	mul.wide.s32 	%rd15, %r63, 4;
	add.s64 	%rd16, %rd1, %rd15;
	st.global.f32 	[%rd16], %f1;
	shl.b32 	%r64, %r76, 1;
	or.b32  	%r65, %r64, 1;
	cvt.rn.f64.u32 	%fd18, %r65;
	mul.f64 	%fd19, %fd1, %fd18;
	cvt.rn.f32.f64 	%f8, %fd19;
	st.global.f32 	[%rd16+4], %f8;
$L__BB0_15:
	add.s32 	%r78, %r78, 2;
	mov.b32 	%r77, 1;
$L__BB0_16:
	add.s32 	%r68, %r68, 1;
	setp.ne.s32 	%p15, %r68, 6;
	mov.u32 	%r70, %r77;
	@%p15 bra 	$L__BB0_3;
	ret;

}
	// .globl	_Z11calDistancePiPfS0_
.visible .entry _Z11calDistancePiPfS0_(
	.param .u64 .ptr .align 1 _Z11calDistancePiPfS0__param_0,
	.param .u64 .ptr .align 1 _Z11calDistancePiPfS0__param_1,
	.param .u64 .ptr .align 1 _Z11calDistancePiPfS0__param_2
)
{
	.reg .pred 	%p<17>;
	.reg .b32 	%r<104>;
	.reg .b32 	%f<166>;
	.reg .b64 	%rd<83>;

	ld.param.u64 	%rd6, [_Z11calDistancePiPfS0__param_2];
	cvta.to.global.u64 	%rd7, %rd6;
	add.s64 	%rd82, %rd7, 16;
	mov.b32 	%r103, 0;
$L__BB1_1:
	mov.b32 	%r4, 0;
	st.global.u32 	[%rd82+-16], %r4;
	st.global.u32 	[%rd82+-12], %r4;
	st.global.u32 	[%rd82+-8], %r4;
	st.global.u32 	[%rd82+-4], %r4;
	st.global.u32 	[%rd82], %r4;
	st.global.u32 	[%rd82+4], %r4;
	st.global.u32 	[%rd82+8], %r4;
	st.global.u32 	[%rd82+12], %r4;
	add.s32 	%r103, %r103, 8;
	add.s64 	%rd82, %rd82, 32;
	setp.ne.s32 	%p1, %r103, 360;
	@%p1 bra 	$L__BB1_1;
	ld.param.u64 	%rd81, [_Z11calDistancePiPfS0__param_2];
	ld.param.u64 	%rd80, [_Z11calDistancePiPfS0__param_1];
	ld.param.u64 	%rd79, [_Z11calDistancePiPfS0__param_0];
	mov.u32 	%r5, %ntid.x;
	mov.u32 	%r6, %ctaid.x;
	mov.u32 	%r7, %tid.x;
	mad.lo.s32 	%r8, %r6, %r5, %r7;
	mul.lo.s32 	%r9, %r8, 6;
	cvta.to.global.u64 	%rd8, %rd80;
	cvta.to.global.u64 	%rd9, %rd79;
	mul.lo.s32 	%r10, %r8, 12;
	mul.wide.u32 	%rd10, %r10, 4;
	add.s64 	%rd11, %rd8, %rd10;
	mul.wide.u32 	%rd12, %r9, 4;
	add.s64 	%rd13, %rd9, %rd12;
	ld.global.f32 	%f1, [%rd11];
	ld.global.f32 	%f2, [%rd11+4];
	ld.global.u32 	%r11, [%rd13];
	ld.global.f32 	%f3, [%rd11+8];
	ld.global.f32 	%f4, [%rd11+12];
	ld.global.u32 	%r12, [%rd13+4];
	setp.gt.f32 	%p2, %f4, %f2;
	selp.f32 	%f5, %f4, %f2, %p2;
	selp.f32 	%f6, %f2, %f4, %p2;
	sub.f32 	%f7, %f3, %f1;
	sub.f32 	%f8, %f5, %f6;
	mul.f32 	%f9, %f8, %f8;
	fma.rn.f32 	%f10, %f7, %f7, %f9;
	sqrt.rn.f32 	%f11, %f10;
	add.s32 	%r13, %r11, %r9;
	mad.lo.s32 	%r14, %r13, 6, %r12;
	cvta.to.global.u64 	%rd14, %rd81;
	mul.wide.s32 	%rd15, %r14, 4;
	add.s64 	%rd16, %rd14, %rd15;
	st.global.f32 	[%rd16], %f11;
	add.s32 	%r15, %r12, %r9;
	mad.lo.s32 	%r16, %r15, 6, %r11;
	mul.wide.s32 	%rd17, %r16, 4;
	add.s64 	%rd18, %rd14, %rd17;
	st.global.f32 	[%rd18], %f11;
	ld.global.f32 	%f12, [%rd11];
	ld.global.f32 	%f13, [%rd11+4];
	ld.global.u32 	%r17, [%rd13];
	add.s32 	%r18, %r10, 4;
	mul.wide.u32 	%rd19, %r18, 4;
	add.s64 	%rd20, %rd8, %rd19;
	ld.global.f32 	%f14, [%rd20];
	ld.global.f32 	%f15, [%rd20+4];
	ld.global.u32 	%r19, [%rd13+8];
	setp.gt.f32 	%p3, %f15, %f13;
	selp.f32 	%f16, %f15, %f13, %p3;
	selp.f32 	%f17, %f13, %f15, %p3;
	sub.f32 	%f18, %f14, %f12;
	sub.f32 	%f19, %f16, %f17;
	mul.f32 	%f20, %f19, %f19;
	fma.rn.f32 	%f21, %f18, %f18, %f20;
	sqrt.rn.f32 	%f22, %f21;
	add.s32 	%r20, %r17, %r9;
	mad.lo.s32 	%r21, %r20, 6, %r19;
	mul.wide.s32 	%rd21, %r21, 4;
	add.s64 	%rd22, %rd14, %rd21;
	st.global.f32 	[%rd22], %f22;
	add.s32 	%r22, %r19, %r9;
	mad.lo.s32 	%r23, %r22, 6, %r17;
	mul.wide.s32 	%rd23, %r23, 4;
	add.s64 	%rd24, %rd14, %rd23;
	st.global.f32 	[%rd24], %f22;
	ld.global.f32 	%f23, [%rd11];
	ld.global.f32 	%f24, [%rd11+4];
	ld.global.u32 	%r24, [%rd13];
	ld.global.f32 	%f25, [%rd20+8];
	ld.global.f32 	%f26, [%rd20+12];
	ld.global.u32 	%r25, [%rd13+12];
	setp.gt.f32 	%p4, %f26, %f24;
	selp.f32 	%f27, %f26, %f24, %p4;
	selp.f32 	%f28, %f24, %f26, %p4;
	sub.f32 	%f29, %f25, %f23;
	sub.f32 	%f30, %f27, %f28;
	mul.f32 	%f31, %f30, %f30;
	fma.rn.f32 	%f32, %f29, %f29, %f31;
	sqrt.rn.f32 	%f33, %f32;
	add.s32 	%r26, %r24, %r9;
	mad.lo.s32 	%r27, %r26, 6, %r25;
	mul.wide.s32 	%rd25, %r27, 4;
	add.s64 	%rd26, %rd14, %rd25;
	st.global.f32 	[%rd26], %f33;
	add.s32 	%r28, %r25, %r9;
	mad.lo.s32 	%r29, %r28, 6, %r24;
	mul.wide.s32 	%rd27, %r29, 4;
	add.s64 	%rd28, %rd14, %rd27;
	st.global.f32 	[%rd28], %f33;
	ld.global.f32 	%f34, [%rd11];
	ld.global.f32 	%f35, [%rd11+4];
	ld.global.u32 	%r30, [%rd13];
	add.s32 	%r31, %r10, 8;
	mul.wide.u32 	%rd29, %r31, 4;
	add.s64 	%rd30, %rd8, %rd29;
	ld.global.f32 	%f36, [%rd30];
	ld.global.f32 	%f37, [%rd30+4];
	ld.global.u32 	%r32, [%rd13+16];
	setp.gt.f32 	%p5, %f37, %f35;
	selp.f32 	%f38, %f37, %f35, %p5;
	selp.f32 	%f39, %f35, %f37, %p5;
	sub.f32 	%f40, %f36, %f34;
	sub.f32 	%f41, %f38, %f39;
	mul.f32 	%f42, %f41, %f41;
	fma.rn.f32 	%f43, %f40, %f40, %f42;
	sqrt.rn.f32 	%f44, %f43;
	add.s32 	%r33, %r30, %r9;
	mad.lo.s32 	%r34, %r33, 6, %r32;
	mul.wide.s32 	%rd31, %r34, 4;
	add.s64 	%rd32, %rd14, %rd31;
	st.global.f32 	[%rd32], %f44;
	add.s32 	%r35, %r32, %r9;
	mad.lo.s32 	%r36, %r35, 6, %r30;
	mul.wide.s32 	%rd33, %r36, 4;
	add.s64 	%rd34, %rd14, %rd33;
	st.global.f32 	[%rd34], %f44;
	ld.global.f32 	%f45, [%rd11];
	ld.global.f32 	%f46, [%rd11+4];
	ld.global.u32 	%r37, [%rd13];
	ld.global.f32 	%f47, [%rd30+8];
	ld.global.f32 	%f48, [%rd30+12];
	ld.global.u32 	%r38, [%rd13+20];
	setp.gt.f32 	%p6, %f48, %f46;
	selp.f32 	%f49, %f48, %f46, %p6;
	selp.f32 	%f50, %f46, %f48, %p6;
	sub.f32 	%f51, %f47, %f45;
	sub.f32 	%f52, %f49, %f50;
	mul.f32 	%f53, %f52, %f52;
	fma.rn.f32 	%f54, %f51, %f51, %f53;
	sqrt.rn.f32 	%f55, %f54;
	add.s32 	%r39, %r37, %r9;
	mad.lo.s32 	%r40, %r39, 6, %r38;
	mul.wide.s32 	%rd35, %r40, 4;
	add.s64 	%rd36, %rd14, %rd35;
	st.global.f32 	[%rd36], %f55;
	add.s32 	%r41, %r38, %r9;
	mad.lo.s32 	%r42, %r41, 6, %r37;
	mul.wide.s32 	%rd37, %r42, 4;
	add.s64 	%rd38, %rd14, %rd37;
	st.global.f32 	[%rd38], %f55;
	ld.global.f32 	%f56, [%rd11+8];
	ld.global.f32 	%f57, [%rd11+12];
	ld.global.u32 	%r43, [%rd13+4];
	ld.global.f32 	%f58, [%rd20];
	ld.global.f32 	%f59, [%rd20+4];
	ld.global.u32 	%r44, [%rd13+8];
	setp.gt.f32 	%p7, %f59, %f57;
	selp.f32 	%f60, %f59, %f57, %p7;
	selp.f32 	%f61, %f57, %f59, %p7;
	sub.f32 	%f62, %f58, %f56;
	sub.f32 	%f63, %f60, %f61;
	mul.f32 	%f64, %f63, %f63;
	fma.rn.f32 	%f65, %f62, %f62, %f64;
	sqrt.rn.f32 	%f66, %f65;
	add.s32 	%r45, %r43, %r9;
	mad.lo.s32 	%r46, %r45, 6, %r44;
	mul.wide.s32 	%rd39, %r46, 4;
	add.s64 	%rd40, %rd14, %rd39;
	st.global.f32 	[%rd40], %f66;
	add.s32 	%r47, %r44, %r9;
	mad.lo.s32 	%r48, %r47, 6, %r43;
	mul.wide.s32 	%rd41, %r48, 4;
	add.s64 	%rd42, %rd14, %rd41;
	st.global.f32 	[%rd42], %f66;
	ld.global.f32 	%f67, [%rd11+8];
	ld.global.f32 	%f68, [%rd11+12];
	ld.global.u32 	%r49, [%rd13+4];
	ld.global.f32 	%f69, [%rd20+8];
	ld.global.f32 	%f70, [%rd20+12];
	ld.global.u32 	%r50, [%rd13+12];
	setp.gt.f32 	%p8, %f70, %f68;
	selp.f32 	%f71, %f70, %f68, %p8;
	selp.f32 	%f72, %f68, %f70, %p8;
	sub.f32 	%f73, %f69, %f67;
	sub.f32 	%f74, %f71, %f72;
	mul.f32 	%f75, %f74, %f74;
	fma.rn.f32 	%f76, %f73, %f73, %f75;
	sqrt.rn.f32 	%f77, %f76;
	add.s32 	%r51, %r49, %r9;
	mad.lo.s32 	%r52, %r51, 6, %r50;
	mul.wide.s32 	%rd43, %r52, 4;
	add.s64 	%rd44, %rd14, %rd43;
	st.global.f32 	[%rd44], %f77;
	add.s32 	%r53, %r50, %r9;
	mad.lo.s32 	%r54, %r53, 6, %r49;
	mul.wide.s32 	%rd45, %r54, 4;
	add.s64 	%rd46, %rd14, %rd45;
	st.global.f32 	[%rd46], %f77;
	ld.global.f32 	%f78, [%rd11+8];
	ld.global.f32 	%f79, [%rd11+12];
	ld.global.u32 	%r55, [%rd13+4];
	ld.global.f32 	%f80, [%rd30];
	ld.global.f32 	%f81, [%rd30+4];
	ld.global.u32 	%r56, [%rd13+16];
	setp.gt.f32 	%p9, %f81, %f79;
	selp.f32 	%f82, %f81, %f79, %p9;
	selp.f32 	%f83, %f79, %f81, %p9;
	sub.f32 	%f84, %f80, %f78;
	sub.f32 	%f85, %f82, %f83;
	mul.f32 	%f86, %f85, %f85;
	fma.rn.f32 	%f87, %f84, %f84, %f86;
	sqrt.rn.f32 	%f88, %f87;
	add.s32 	%r57, %r55, %r9;
	mad.lo.s32 	%r58, %r57, 6, %r56;
	mul.wide.s32 	%rd47, %r58, 4;
	add.s64 	%rd48, %rd14, %rd47;
	st.global.f32 	[%rd48], %f88;
	add.s32 	%r59, %r56, %r9;
	mad.lo.s32 	%r60, %r59, 6, %r55;
	mul.wide.s32 	%rd49, %r60, 4;
	add.s64 	%rd50, %rd14, %rd49;
	st.global.f32 	[%rd50], %f88;
	ld.global.f32 	%f89, [%rd11+8];
	ld.global.f32 	%f90, [%rd11+12];
	ld.global.u32 	%r61, [%rd13+4];
	ld.global.f32 	%f91, [%rd30+8];
	ld.global.f32 	%f92, [%rd30+12];
	ld.global.u32 	%r62, [%rd13+20];
	setp.gt.f32 	%p10, %f92, %f90;
	selp.f32 	%f93, %f92, %f90, %p10;
	selp.f32 	%f94, %f90, %f92, %p10;
	sub.f32 	%f95, %f91, %f89;
	sub.f32 	%f96, %f93, %f94;
	mul.f32 	%f97, %f96, %f96;
	fma.rn.f32 	%f98, %f95, %f95, %f97;
	sqrt.rn.f32 	%f99, %f98;
	add.s32 	%r63, %r61, %r9;
	mad.lo.s32 	%r64, %r63, 6, %r62;
	mul.wide.s32 	%rd51, %r64, 4;
	add.s64 	%rd52, %rd14, %rd51;
	st.global.f32 	[%rd52], %f99;
	add.s32 	%r65, %r62, %r9;
	mad.lo.s32 	%r66, %r65, 6, %r61;
	mul.wide.s32 	%rd53, %r66, 4;
	add.s64 	%rd54, %rd14, %rd53;
	st.global.f32 	[%rd54], %f99;
	ld.global.f32 	%f100, [%rd20];
	ld.global.f32 	%f101, [%rd20+4];
	ld.global.u32 	%r67, [%rd13+8];
	ld.global.f32 	%f102, [%rd20+8];
	ld.global.f32 	%f103, [%rd20+12];
	ld.global.u32 	%r68, [%rd13+12];
	setp.gt.f32 	%p11, %f103, %f101;
	selp.f32 	%f104, %f103, %f101, %p11;
	selp.f32 	%f105, %f101, %f103, %p11;
	sub.f32 	%f106, %f102, %f100;
	sub.f32 	%f107, %f104, %f105;
	mul.f32 	%f108, %f107, %f107;
	fma.rn.f32 	%f109, %f106, %f106, %f108;
	sqrt.rn.f32 	%f110, %f109;
	add.s32 	%r69, %r67, %r9;
	mad.lo.s32 	%r70, %r69, 6, %r68;
	mul.wide.s32 	%rd55, %r70, 4;
	add.s64 	%rd56, %rd14, %rd55;
	st.global.f32 	[%rd56], %f110;
	add.s32 	%r71, %r68, %r9;
	mad.lo.s32 	%r72, %r71, 6, %r67;
	mul.wide.s32 	%rd57, %r72, 4;
	add.s64 	%rd58, %rd14, %rd57;
	st.global.f32 	[%rd58], %f110;
	ld.global.f32 	%f111, [%rd20];
	ld.global.f32 	%f112, [%rd20+4];
	ld.global.u32 	%r73, [%rd13+8];
	ld.global.f32 	%f113, [%rd30];
	ld.global.f32 	%f114, [%rd30+4];
	ld.global.u32 	%r74, [%rd13+16];
	setp.gt.f32 	%p12, %f114, %f112;
	selp.f32 	%f115, %f114, %f112, %p12;
	selp.f32 	%f116, %f112, %f114, %p12;
	sub.f32 	%f117, %f113, %f111;
	sub.f32 	%f118, %f115, %f116;
	mul.f32 	%f119, %f118, %f118;
	fma.rn.f32 	%f120, %f117, %f117, %f119;
	sqrt.rn.f32 	%f121, %f120;
	add.s32 	%r75, %r73, %r9;
	mad.lo.s32 	%r76, %r75, 6, %r74;
	mul.wide.s32 	%rd59, %r76, 4;
	add.s64 	%rd60, %rd14, %rd59;
	st.global.f32 	[%rd60], %f121;
	add.s32 	%r77, %r74, %r9;
	mad.lo.s32 	%r78, %r77, 6, %r73;
	mul.wide.s32 	%rd61, %r78, 4;
	add.s64 	%rd62, %rd14, %rd61;
	st.global.f32 	[%rd62], %f121;
	ld.global.f32 	%f122, [%rd20];
	ld.global.f32 	%f123, [%rd20+4];
	ld.global.u32 	%r79, [%rd13+8];
	ld.global.f32 	%f124, [%rd30+8];
	ld.global.f32 	%f125, [%rd30+12];
	ld.global.u32 	%r80, [%rd13+20];
	setp.gt.f32 	%p13, %f125, %f123;
	selp.f32 	%f126, %f125, %f123, %p13;
	selp.f32 	%f127, %f123, %f125, %p13;
	sub.f32 	%f128, %f124, %f122;
	sub.f32 	%f129, %f126, %f127;
	mul.f32 	%f130, %f129, %f129;
	fma.rn.f32 	%f131, %f128, %f128, %f130;
	sqrt.rn.f32 	%f132, %f131;
	add.s32 	%r81, %r79, %r9;
	mad.lo.s32 	%r82, %r81, 6, %r80;
	mul.wide.s32 	%rd63, %r82, 4;
	add.s64 	%rd64, %rd14, %rd63;
	st.global.f32 	[%rd64], %f132;
	add.s32 	%r83, %r80, %r9;
	mad.lo.s32 	%r84, %r83, 6, %r79;
	mul.wide.s32 	%rd65, %r84, 4;
	add.s64 	%rd66, %rd14, %rd65;
	st.global.f32 	[%rd66], %f132;
	ld.global.f32 	%f133, [%rd20+8];
	ld.global.f32 	%f134, [%rd20+12];
	ld.global.u32 	%r85, [%rd13+12];
	ld.global.f32 	%f135, [%rd30];
	ld.global.f32 	%f136, [%rd30+4];
	ld.global.u32 	%r86, [%rd13+16];
	setp.gt.f32 	%p14, %f136, %f134;
	selp.f32 	%f137, %f136, %f134, %p14;
	selp.f32 	%f138, %f134, %f136, %p14;
	sub.f32 	%f139, %f135, %f133;
	sub.f32 	%f140, %f137, %f138;
	mul.f32 	%f141, %f140, %f140;
	fma.rn.f32 	%f142, %f139, %f139, %f141;
	sqrt.rn.f32 	%f143, %f142;
	add.s32 	%r87, %r85, %r9;
	mad.lo.s32 	%r88, %r87, 6, %r86;
	mul.wide.s32 	%rd67, %r88, 4;
	add.s64 	%rd68, %rd14, %rd67;
	st.global.f32 	[%rd68], %f143;
	add.s32 	%r89, %r86, %r9;
	mad.lo.s32 	%r90, %r89, 6, %r85;
	mul.wide.s32 	%rd69, %r90, 4;
	add.s64 	%rd70, %rd14, %rd69;
	st.global.f32 	[%rd70], %f143;
	ld.global.f32 	%f144, [%rd20+8];
	ld.global.f32 	%f145, [%rd20+12];
	ld.global.u32 	%r91, [%rd13+12];
	ld.global.f32 	%f146, [%rd30+8];
	ld.global.f32 	%f147, [%rd30+12];
	ld.global.u32 	%r92, [%rd13+20];
	setp.gt.f32 	%p15, %f147, %f145;
	selp.f32 	%f148, %f147, %f145, %p15;
	selp.f32 	%f149, %f145, %f147, %p15;
	sub.f32 	%f150, %f146, %f144;
	sub.f32 	%f151, %f148, %f149;
	mul.f32 	%f152, %f151, %f151;
	fma.rn.f32 	%f153, %f150, %f150, %f152;
	sqrt.rn.f32 	%f154, %f153;
	add.s32 	%r93, %r91, %r9;
	mad.lo.s32 	%r94, %r93, 6, %r92;
	mul.wide.s32 	%rd71, %r94, 4;
	add.s64 	%rd72, %rd14, %rd71;
	st.global.f32 	[%rd72], %f154;
	add.s32 	%r95, %r92, %r9;
	mad.lo.s32 	%r96, %r95, 6, %r91;
	mul.wide.s32 	%rd73, %r96, 4;
	add.s64 	%rd74, %rd14, %rd73;
	st.global.f32 	[%rd74], %f154;
	ld.global.f32 	%f155, [%rd30];
	ld.global.f32 	%f156, [%rd30+4];
	ld.global.u32 	%r97, [%rd13+16];
	ld.global.f32 	%f157, [%rd30+8];
	ld.global.f32 	%f158, [%rd30+12];
	ld.global.u32 	%r98, [%rd13+20];
	setp.gt.f32 	%p16, %f158, %f156;
	selp.f32 	%f159, %f158, %f156, %p16;
	selp.f32 	%f160, %f156, %f158, %p16;
	sub.f32 	%f161, %f157, %f155;
	sub.f32 	%f162, %f159, %f160;
	mul.f32 	%f163, %f162, %f162;
	fma.rn.f32 	%f164, %f161, %f161, %f163;
	sqrt.rn.f32 	%f165, %f164;
	add.s32 	%r99, %r97, %r9;
	mad.lo.s32 	%r100, %r99, 6, %r98;
	mul.wide.s32 	%rd75, %r100, 4;
	add.s64 	%rd76, %rd14, %rd75;
	st.global.f32 	[%rd76], %f165;
	add.s32 	%r101, %r98, %r9;
	mad.lo.s32 	%r102, %r101, 6, %r97;
	mul.wide.s32 	%rd77, %r102, 4;
	add.s64 	%rd78, %rd14, %rd77;
	st.global.f32 	[%rd78], %f165;
	ret;

}
	// .globl	_Z12calTotalcostPfPiS_
.visible .entry _Z12calTotalcostPfPiS_(
	.param .u64 .ptr .align 1 _Z12calTotalcostPfPiS__param_0,
	.param .u64 .ptr .align 1 _Z12calTotalcostPfPiS__param_1,
	.param .u64 .ptr .align 1 _Z12calTotalcostPfPiS__param_2
)
{
	.reg .b32 	%r<42>;
	.reg .b32 	%f<109>;
	.reg .b64 	%rd<10>;

	ld.param.u64 	%rd1, [_Z12calTotalcostPfPiS__param_0];
	ld.param.u64 	%rd2, [_Z12calTotalcostPfPiS__param_1];
	ld.param.u64 	%rd3, [_Z12calTotalcostPfPiS__param_2];
	cvta.to.global.u64 	%rd4, %rd3;
	cvta.to.global.u64 	%rd5, %rd1;
	cvta.to.global.u64 	%rd6, %rd2;
	mov.u32 	%r1, %ctaid.x;
	mov.u32 	%r2, %tid.x;
	mov.u32 	%r3, %ntid.x;
	mad.lo.s32 	%r4, %r1, %r3, %r2;
	mul.lo.s32 	%r5, %r4, 36;
	ld.global.u32 	%r6, [%rd6];
	cvt.rn.f32.s32 	%f1, %r6;
	mul.wide.u32 	%rd7, %r5, 4;
	add.s64 	%rd8, %rd5, %rd7;
	ld.global.f32 	%f2, [%rd8];
	mul.f32 	%f3, %f2, %f1;
	add.s64 	%rd9, %rd4, %rd7;
	st.global.f32 	[%rd9], %f3;
	ld.global.u32 	%r7, [%rd6+4];
	cvt.rn.f32.s32 	%f4, %r7;
	ld.global.f32 	%f5, [%rd8+4];
	mul.f32 	%f6, %f5, %f4;
	st.global.f32 	[%rd9+4], %f6;
	ld.global.u32 	%r8, [%rd6+8];
	cvt.rn.f32.s32 	%f7, %r8;
	ld.global.f32 	%f8, [%rd8+8];
	mul.f32 	%f9, %f8, %f7;
	st.global.f32 	[%rd9+8], %f9;
	ld.global.u32 	%r9, [%rd6+12];
	cvt.rn.f32.s32 	%f10, %r9;
	ld.global.f32 	%f11, [%rd8+12];
	mul.f32 	%f12, %f11, %f10;
	st.global.f32 	[%rd9+12], %f12;
	ld.global.u32 	%r10, [%rd6+16];
	cvt.rn.f32.s32 	%f13, %r10;
	ld.global.f32 	%f14, [%rd8+16];
	mul.f32 	%f15, %f14, %f13;
	st.global.f32 	[%rd9+16], %f15;
	ld.global.u32 	%r11, [%rd6+20];
	cvt.rn.f32.s32 	%f16, %r11;
	ld.global.f32 	%f17, [%rd8+20];
	mul.f32 	%f18, %f17, %f16;
	st.global.f32 	[%rd9+20], %f18;
	ld.global.u32 	%r12, [%rd6+24];
	cvt.rn.f32.s32 	%f19, %r12;
	ld.global.f32 	%f20, [%rd8+24];
	mul.f32 	%f21, %f20, %f19;
	st.global.f32 	[%rd9+24], %f21;
	ld.global.u32 	%r13, [%rd6+28];
	cvt.rn.f32.s32 	%f22, %r13;
	ld.global.f32 	%f23, [%rd8+28];
	mul.f32 	%f24, %f23, %f22;
	st.global.f32 	[%rd9+28], %f24;
	ld.global.u32 	%r14, [%rd6+32];
	cvt.rn.f32.s32 	%f25, %r14;
	ld.global.f32 	%f26, [%rd8+32];
	mul.f32 	%f27, %f26, %f25;
	st.global.f32 	[%rd9+32], %f27;
	ld.global.u32 	%r15, [%rd6+36];
	cvt.rn.f32.s32 	%f28, %r15;
	ld.global.f32 	%f29, [%rd8+36];
	mul.f32 	%f30, %f29, %f28;
	st.global.f32 	[%rd9+36], %f30;
	ld.global.u32 	%r16, [%rd6+40];
	cvt.rn.f32.s32 	%f31, %r16;
	ld.global.f32 	%f32, [%rd8+40];
	mul.f32 	%f33, %f32, %f31;
	st.global.f32 	[%rd9+40], %f33;
	ld.global.u32 	%r17, [%rd6+44];
	cvt.rn.f32.s32 	%f34, %r17;
	ld.global.f32 	%f35, [%rd8+44];
	mul.f32 	%f36, %f35, %f34;
	st.global.f32 	[%rd9+44], %f36;
	ld.global.u32 	%r18, [%rd6+48];
	cvt.rn.f32.s32 	%f37, %r18;
	ld.global.f32 	%f38, [%rd8+48];
	mul.f32 	%f39, %f38, %f37;
	st.global.f32 	[%rd9+48], %f39;
	ld.global.u32 	%r19, [%rd6+52];
	cvt.rn.f32.s32 	%f40, %r19;
	ld.global.f32 	%f41, [%rd8+52];
	mul.f32 	%f42, %f41, %f40;
	st.global.f32 	[%rd9+52], %f42;
	ld.global.u32 	%r20, [%rd6+56];
	cvt.rn.f32.s32 	%f43, %r20;
	ld.global.f32 	%f44, [%rd8+56];
	mul.f32 	%f45, %f44, %f43;
	st.global.f32 	[%rd9+56], %f45;
	ld.global.u32 	%r21, [%rd6+60];
	cvt.rn.f32.s32 	%f46, %r21;
	ld.global.f32 	%f47, [%rd8+60];
	mul.f32 	%f48, %f47, %f46;
	st.global.f32 	[%rd9+60], %f48;
	ld.global.u32 	%r22, [%rd6+64];
	cvt.rn.f32.s32 	%f49, %r22;
	ld.global.f32 	%f50, [%rd8+64];
	mul.f32 	%f51, %f50, %f49;
	st.global.f32 	[%rd9+64], %f51;
	ld.global.u32 	%r23, [%rd6+68];
	cvt.rn.f32.s32 	%f52, %r23;
	ld.global.f32 	%f53, [%rd8+68];
	mul.f32 	%f54, %f53, %f52;
	st.global.f32 	[%rd9+68], %f54;
	ld.global.u32 	%r24, [%rd6+72];
	cvt.rn.f32.s32 	%f55, %r24;
	ld.global.f32 	%f56, [%rd8+72];
	mul.f32 	%f57, %f56, %f55;
	st.global.f32 	[%rd9+72], %f57;
	ld.global.u32 	%r25, [%rd6+76];
	cvt.rn.f32.s32 	%f58, %r25;
	ld.global.f32 	%f59, [%rd8+76];
	mul.f32 	%f60, %f59, %f58;
	st.global.f32 	[%rd9+76], %f60;
	ld.global.u32 	%r26, [%rd6+80];
	cvt.rn.f32.s32 	%f61, %r26;
	ld.global.f32 	%f62, [%rd8+80];
	mul.f32 	%f63, %f62, %f61;
	st.global.f32 	[%rd9+80], %f63;
	ld.global.u32 	%r27, [%rd6+84];
	cvt.rn.f32.s32 	%f64, %r27;
	ld.global.f32 	%f65, [%rd8+84];
	mul.f32 	%f66, %f65, %f64;
	st.global.f32 	[%rd9+84], %f66;
	ld.global.u32 	%r28, [%rd6+88];
	cvt.rn.f32.s32 	%f67, %r28;
	ld.global.f32 	%f68, [%rd8+88];
	mul.f32 	%f69, %f68, %f67;
	st.global.f32 	[%rd9+88], %f69;
	ld.global.u32 	%r29, [%rd6+92];
	cvt.rn.f32.s32 	%f70, %r29;
	ld.global.f32 	%f71, [%rd8+92];
	mul.f32 	%f72, %f71, %f70;
	st.global.f32 	[%rd9+92], %f72;
	ld.global.u32 	%r30, [%rd6+96];
	cvt.rn.f32.s32 	%f73, %r30;
	ld.global.f32 	%f74, [%rd8+96];
	mul.f32 	%f75, %f74, %f73;
	st.global.f32 	[%rd9+96], %f75;
	ld.global.u32 	%r31, [%rd6+100];
	cvt.rn.f32.s32 	%f76, %r31;
	ld.global.f32 	%f77, [%rd8+100];
	mul.f32 	%f78, %f77, %f76;
	st.global.f32 	[%rd9+100], %f78;
	ld.global.u32 	%r32, [%rd6+104];
	cvt.rn.f32.s32 	%f79, %r32;
	ld.global.f32 	%f80, [%rd8+104];
	mul.f32 	%f81, %f80, %f79;
	st.global.f32 	[%rd9+104], %f81;
	ld.global.u32 	%r33, [%rd6+108];
	cvt.rn.f32.s32 	%f82, %r33;
	ld.global.f32 	%f83, [%rd8+108];
	mul.f32 	%f84, %f83, %f82;
	st.global.f32 	[%rd9+108], %f84;
	ld.global.u32 	%r34, [%rd6+112];
	cvt.rn.f32.s32 	%f85, %r34;
	ld.global.f32 	%f86, [%rd8+112];
	mul.f32 	%f87, %f86, %f85;
	st.global.f32 	[%rd9+112], %f87;
	ld.global.u32 	%r35, [%rd6+116];
	cvt.rn.f32.s32 	%f88, %r35;
	ld.global.f32 	%f89, [%rd8+116];
	mul.f32 	%f90, %f89, %f88;
	st.global.f32 	[%rd9+116], %f90;
	ld.global.u32 	%r36, [%rd6+120];
	cvt.rn.f32.s32 	%f91, %r36;
	ld.global.f32 	%f92, [%rd8+120];
	mul.f32 	%f93, %f92, %f91;
	st.global.f32 	[%rd9+120], %f93;
	ld.global.u32 	%r37, [%rd6+124];
	cvt.rn.f32.s32 	%f94, %r37;
	ld.global.f32 	%f95, [%rd8+124];
	mul.f32 	%f96, %f95, %f94;
	st.global.f32 	[%rd9+124], %f96;
	ld.global.u32 	%r38, [%rd6+128];
	cvt.rn.f32.s32 	%f97, %r38;
	ld.global.f32 	%f98, [%rd8+128];
	mul.f32 	%f99, %f98, %f97;
	st.global.f32 	[%rd9+128], %f99;
	ld.global.u32 	%r39, [%rd6+132];
	cvt.rn.f32.s32 	%f100, %r39;
	ld.global.f32 	%f101, [%rd8+132];
	mul.f32 	%f102, %f101, %f100;
	st.global.f32 	[%rd9+132], %f102;
	ld.global.u32 	%r40, [%rd6+136];
	cvt.rn.f32.s32 	%f103, %r40;
	ld.global.f32 	%f104, [%rd8+136];
	mul.f32 	%f105, %f104, %f103;
	st.global.f32 	[%rd9+136], %f105;
	ld.global.u32 	%r41, [%rd6+140];
	cvt.rn.f32.s32 	%f106, %r41;
	ld.global.f32 	%f107, [%rd8+140];
	mul.f32 	%f108, %f107, %f106;
	st.global.f32 	[%rd9+140], %f108;
	ret;

}


// ===== COMPILED SASS (sm_100) =====

	.target	sm_100

	.elftype	@"ET_EXEC"


//--------------------- .note.nv.tkinfo           --------------------------
	.section	.note.nv.tkinfo,"",@"SHT_NOTE"
	.sectionflags	@"SHF_NOTE_NV_TKINFO"
	.tkinfo
        /*0018*/ 	.word	0x00000002
        /*0030*/ 	.string	""
        /*0030*/ 	.string	"ptxas"
        /*0030*/ 	.string	"Cuda compilation tools, release 13.0, V13.0.88"
        /*0030*/ 	.string	"Build cuda_13.0.r13.0/compiler.36424714_0"
        /*0030*/ 	.string	"-arch sm_100 -m 64 "



//--------------------- .note.nv.cuinfo           --------------------------
	.section	.note.nv.cuinfo,"",@"SHT_NOTE"
	.sectionflags	@"SHF_NOTE_NV_CUINFO"
        /*0018*/ 	.short	0x0002
        /*001a*/ 	.short	0x0064
        /*001c*/ 	.short	0x0082
	.zero		2


//--------------------- .nv.info                  --------------------------
	.section	.nv.info,"",@"SHT_CUDA_INFO"
	.align	4


	//----- nvinfo : EIATTR_REGCOUNT
	.align		4
        /*0000*/ 	.byte	0x04, 0x2f
        /*0002*/ 	.short	(.L_1 - .L_0)
	.align		4
.L_0:
        /*0004*/ 	.word	index@(_Z11calPositionPiPsPf)
        /*0008*/ 	.word	0x00000020


	//----- nvinfo : EIATTR_FRAME_SIZE
	.align		4
.L_1:
        /*000c*/ 	.byte	0x04, 0x11
        /*000e*/ 	.short	(.L_3 - .L_2)
	.align		4
.L_2:
        /*0010*/ 	.word	index@($__internal_1_$__cuda_sm20_div_rn_f64_full)
        /*0014*/ 	.word	0x00000000


	//----- nvinfo : EIATTR_FRAME_SIZE
	.align		4
.L_3:
        /*0018*/ 	.byte	0x04, 0x11
        /*001a*/ 	.short	(.L_5 - .L_4)
	.align		4
.L_4:
        /*001c*/ 	.word	index@(_Z11calPositionPiPsPf)
        /*0020*/ 	.word	0x00000000


	//----- nvinfo : EIATTR_REGCOUNT
	.align		4
.L_5:
        /*0024*/ 	.byte	0x04, 0x2f
        /*0026*/ 	.short	(.L_7 - .L_6)
	.align		4
.L_6:
        /*0028*/ 	.word	index@(_Z11calDistancePiPfS0_)
        /*002c*/ 	.word	0x00000018


	//----- nvinfo : EIATTR_FRAME_SIZE
	.align		4
.L_7:
        /*0030*/ 	.byte	0x04, 0x11
        /*0032*/ 	.short	(.L_9 - .L_8)
	.align		4
.L_8:
        /*0034*/ 	.word	index@($__internal_0_$__cuda_sm20_sqrt_rn_f32_slowpath)
        /*0038*/ 	.word	0x00000000


	//----- nvinfo : EIATTR_FRAME_SIZE
	.align		4
.L_9:
        /*003c*/ 	.byte	0x04, 0x11
        /*003e*/ 	.short	(.L_11 - .L_10)
	.align		4
.L_10:
        /*0040*/ 	.word	index@(_Z11calDistancePiPfS0_)
        /*0044*/ 	.word	0x00000000


	//----- nvinfo : EIATTR_REGCOUNT
	.align		4
.L_11:
        /*0048*/ 	.byte	0x04, 0x2f
        /*004a*/ 	.short	(.L_13 - .L_12)
	.align		4
.L_12:
        /*004c*/ 	.word	index@(_Z12calTotalcostPfPiS_)
        /*0050*/ 	.word	0x00000010


	//----- nvinfo : EIATTR_FRAME_SIZE
	.align		4
.L_13:
        /*0054*/ 	.byte	0x04, 0x11
        /*0056*/ 	.short	(.L_15 - .L_14)
	.align		4
.L_14:
        /*0058*/ 	.word	index@(_Z12calTotalcostPfPiS_)
        /*005c*/ 	.word	0x00000000


	//----- nvinfo : EIATTR_MIN_STACK_SIZE
	.align		4
.L_15:
        /*0060*/ 	.byte	0x04, 0x12
        /*0062*/ 	.short	(.L_17 - .L_16)
	.align		4
.L_16:
        /*0064*/ 	.word	index@(_Z12calTotalcostPfPiS_)
        /*0068*/ 	.word	0x00000000


	//----- nvinfo : EIATTR_MIN_STACK_SIZE
	.align		4
.L_17:
        /*006c*/ 	.byte	0x04, 0x12
        /*006e*/ 	.short	(.L_19 - .L_18)
	.align		4
.L_18:
        /*0070*/ 	.word	index@(_Z11calDistancePiPfS0_)
        /*0074*/ 	.word	0x00000000


	//----- nvinfo : EIATTR_MIN_STACK_SIZE
	.align		4
.L_19:
        /*0078*/ 	.byte	0x04, 0x12
        /*007a*/ 	.short	(.L_21 - .L_20)
	.align		4
.L_20:
        /*007c*/ 	.word	index@(_Z11calPositionPiPsPf)
        /*0080*/ 	.word	0x00000000
.L_21:


//--------------------- .nv.compat                --------------------------
	.section	.nv.compat,"",@"SHT_CUDA_COMPAT_INFO"
	.align	4
        /*0000*/ 	.byte	0x02, 0x09, 0x00, 0x00, 0x02, 0x02, 0x01, 0x00, 0x02, 0x05, 0x05, 0x00, 0x03, 0x07, 0x01, 0x01
        /*0010*/ 	.byte	0x02, 0x03, 0x00, 0x00, 0x02, 0x06, 0x01, 0x00, 0x04, 0x0b, 0x08, 0x00, 0x01, 0x00, 0x00, 0x00
        /*0020*/ 	.byte	0x00, 0x00, 0x00, 0x00


//--------------------- .nv.info._Z12calTotalcostPfPiS_ --------------------------
	.section	.nv.info._Z12calTotalcostPfPiS_,"",@"SHT_CUDA_INFO"
	.sectionflags	@""
	.align	4


	//----- nvinfo : EIATTR_CUDA_API_VERSION
	.align		4
        /*0000*/ 	.byte	0x04, 0x37
        /*0002*/ 	.short	(.L_23 - .L_22)
.L_22:
        /*0004*/ 	.word	0x00000082


	//----- nvinfo : EIATTR_KPARAM_INFO
	.align		4
.L_23:
        /*0008*/ 	.byte	0x04, 0x17
        /*000a*/ 	.short	(.L_25 - .L_24)
.L_24:
        /*000c*/ 	.word	0x00000000
        /*0010*/ 	.short	0x0002
        /*0012*/ 	.short	0x0010
        /*0014*/ 	.byte	0x00, 0xf5, 0x21, 0x00


	//----- nvinfo : EIATTR_KPARAM_INFO
	.align		4
.L_25:
        /*0018*/ 	.byte	0x04, 0x17
        /*001a*/ 	.short	(.L_27 - .L_26)
.L_26:
        /*001c*/ 	.word	0x00000000
        /*0020*/ 	.short	0x0001
        /*0022*/ 	.short	0x0008
        /*0024*/ 	.byte	0x00, 0xf5, 0x21, 0x00


	//----- nvinfo : EIATTR_KPARAM_INFO
	.align		4
.L_27:
        /*0028*/ 	.byte	0x04, 0x17
        /*002a*/ 	.short	(.L_29 - .L_28)
.L_28:
        /*002c*/ 	.word	0x00000000
        /*0030*/ 	.short	0x0000
        /*0032*/ 	.short	0x0000
        /*0034*/ 	.byte	0x00, 0xf5, 0x21, 0x00


	//----- nvinfo : EIATTR_SPARSE_MMA_MASK
	.align		4
.L_29:
        /*0038*/ 	.byte	0x03, 0x50
        /*003a*/ 	.short	0x0000


	//----- nvinfo : EIATTR_MAXREG_COUNT
	.align		4
        /*003c*/ 	.byte	0x03, 0x1b
        /*003e*/ 	.short	0x00ff


	//----- nvinfo : EIATTR_MERCURY_ISA_VERSION
	.align		4
        /*0040*/ 	.byte	0x03, 0x5f
        /*0042*/ 	.short	0x0101


	//----- nvinfo : EIATTR_VRC_CTA_INIT_COUNT
	.align		4
        /*0044*/ 	.byte	0x02, 0x4a
	.zero		1
	.zero		1


	//----- nvinfo : EIATTR_EXIT_INSTR_OFFSETS
	.align		4
        /*0048*/ 	.byte	0x04, 0x1c
        /*004a*/ 	.short	(.L_31 - .L_30)


	//   ....[0]....
.L_30:
        /*004c*/ 	.word	0x00000c00


	//----- nvinfo : EIATTR_CBANK_PARAM_SIZE
	.align		4
.L_31:
        /*0050*/ 	.byte	0x03, 0x19
        /*0052*/ 	.short	0x0018


	//----- nvinfo : EIATTR_PARAM_CBANK
	.align		4
        /*0054*/ 	.byte	0x04, 0x0a
        /*0056*/ 	.short	(.L_33 - .L_32)
	.align		4
.L_32:
        /*0058*/ 	.word	index@(.nv.constant0._Z12calTotalcostPfPiS_)
        /*005c*/ 	.short	0x0380
        /*005e*/ 	.short	0x0018


	//----- nvinfo : EIATTR_SW_WAR
	.align		4
.L_33:
        /*0060*/ 	.byte	0x04, 0x36
        /*0062*/ 	.short	(.L_35 - .L_34)
.L_34:
        /*0064*/ 	.word	0x00000008
.L_35:


//--------------------- .nv.info._Z11calDistancePiPfS0_ --------------------------
	.section	.nv.info._Z11calDistancePiPfS0_,"",@"SHT_CUDA_INFO"
	.sectionflags	@""
	.align	4


	//----- nvinfo : EIATTR_CUDA_API_VERSION
	.align		4
        /*0000*/ 	.byte	0x04, 0x37
        /*0002*/ 	.short	(.L_37 - .L_36)
.L_36:
        /*0004*/ 	.word	0x00000082


	//----- nvinfo : EIATTR_KPARAM_INFO
	.align		4
.L_37:
        /*0008*/ 	.byte	0x04, 0x17
        /*000a*/ 	.short	(.L_39 - .L_38)
.L_38:
        /*000c*/ 	.word	0x00000000
        /*0010*/ 	.short	0x0002
        /*0012*/ 	.short	0x0010
        /*0014*/ 	.byte	0x00, 0xf5, 0x21, 0x00


	//----- nvinfo : EIATTR_KPARAM_INFO
	.align		4
.L_39:
        /*0018*/ 	.byte	0x04, 0x17
        /*001a*/ 	.short	(.L_41 - .L_40)
.L_40:
        /*001c*/ 	.word	0x00000000
        /*0020*/ 	.short	0x0001
        /*0022*/ 	.short	0x0008
        /*0024*/ 	.byte	0x00, 0xf5, 0x21, 0x00


	//----- nvinfo : EIATTR_KPARAM_INFO
	.align		4
.L_41:
        /*0028*/ 	.byte	0x04, 0x17
        /*002a*/ 	.short	(.L_43 - .L_42)
.L_42:
        /*002c*/ 	.word	0x00000000
        /*0030*/ 	.short	0x0000
        /*0032*/ 	.short	0x0000
        /*0034*/ 	.byte	0x00, 0xf5, 0x21, 0x00


	//----- nvinfo : EIATTR_SPARSE_MMA_MASK
	.align		4
.L_43:
        /*0038*/ 	.byte	0x03, 0x50
        /*003a*/ 	.short	0x0000


	//----- nvinfo : EIATTR_MAXREG_COUNT
	.align		4
        /*003c*/ 	.byte	0x03, 0x1b
        /*003e*/ 	.short	0x00ff


	//----- nvinfo : EIATTR_MERCURY_ISA_VERSION
	.align		4
        /*0040*/ 	.byte	0x03, 0x5f
        /*0042*/ 	.short	0x0101


	//----- nvinfo : EIATTR_VRC_CTA_INIT_COUNT
	.align		4
        /*0044*/ 	.byte	0x02, 0x4a
	.zero		1
	.zero		1


	//----- nvinfo : EIATTR_EXIT_INSTR_OFFSETS
	.align		4
        /*0048*/ 	.byte	0x04, 0x1c
        /*004a*/ 	.short	(.L_45 - .L_44)


	//   ....[0]....
.L_44:
        /*004c*/ 	.word	0x00003880


	//----- nvinfo : EIATTR_CRS_STACK_SIZE
	.align		4
.L_45:
        /*0050*/ 	.byte	0x04, 0x1e
        /*0052*/ 	.short	(.L_47 - .L_46)
.L_46:
        /*0054*/ 	.word	0x00000000


	//----- nvinfo : EIATTR_CBANK_PARAM_SIZE
	.align		4
.L_47:
        /*0058*/ 	.byte	0x03, 0x19
        /*005a*/ 	.short	0x0018


	//----- nvinfo : EIATTR_PARAM_CBANK
	.align		4
        /*005c*/ 	.byte	0x04, 0x0a
        /*005e*/ 	.short	(.L_49 - .L_48)
	.align		4
.L_48:
        /*0060*/ 	.word	index@(.nv.constant0._Z11calDistancePiPfS0_)
        /*0064*/ 	.short	0x0380
        /*0066*/ 	.short	0x0018


	//----- nvinfo : EIATTR_SW_WAR
	.align		4
.L_49:
        /*0068*/ 	.byte	0x04, 0x36
        /*006a*/ 	.short	(.L_51 - .L_50)
.L_50:
        /*006c*/ 	.word	0x00000008
.L_51:


//--------------------- .nv.info._Z11calPositionPiPsPf --------------------------
	.section	.nv.info._Z11calPositionPiPsPf,"",@"SHT_CUDA_INFO"
	.sectionflags	@""
	.align	4


	//----- nvinfo : EIATTR_CUDA_API_VERSION
	.align		4
        /*0000*/ 	.byte	0x04, 0x37
        /*0002*/ 	.short	(.L_53 - .L_52)
.L_52:
        /*0004*/ 	.word	0x00000082


	//----- nvinfo : EIATTR_KPARAM_INFO
	.align		4
.L_53:
        /*0008*/ 	.byte	0x04, 0x17
        /*000a*/ 	.short	(.L_55 - .L_54)
.L_54:
        /*000c*/ 	.word	0x00000000
        /*0010*/ 	.short	0x0002
        /*0012*/ 	.short	0x0010
        /*0014*/ 	.byte	0x00, 0xf5, 0x21, 0x00


	//----- nvinfo : EIATTR_KPARAM_INFO
	.align		4
.L_55:
        /*0018*/ 	.byte	0x04, 0x17
        /*001a*/ 	.short	(.L_57 - .L_56)
.L_56:
        /*001c*/ 	.word	0x00000000
        /*0020*/ 	.short	0x0001
        /*0022*/ 	.short	0x0008
        /*0024*/ 	.byte	0x00, 0xf5, 0x21, 0x00


	//----- nvinfo : EIATTR_KPARAM_INFO
	.align		4
.L_57:
        /*0028*/ 	.byte	0x04, 0x17
        /*002a*/ 	.short	(.L_59 - .L_58)
.L_58:
        /*002c*/ 	.word	0x00000000
        /*0030*/ 	.short	0x0000
        /*0032*/ 	.short	0x0000
        /*0034*/ 	.byte	0x00, 0xf5, 0x21, 0x00


	//----- nvinfo : EIATTR_SPARSE_MMA_MASK
	.align		4
.L_59:
        /*0038*/ 	.byte	0x03, 0x50
        /*003a*/ 	.short	0x0000


	//----- nvinfo : EIATTR_MAXREG_COUNT
	.align		4
        /*003c*/ 	.byte	0x03, 0x1b
        /*003e*/ 	.short	0x00ff


	//----- nvinfo : EIATTR_MERCURY_ISA_VERSION
	.align		4
        /*0040*/ 	.byte	0x03, 0x5f
        /*0042*/ 	.short	0x0101


	//----- nvinfo : EIATTR_VRC_CTA_INIT_COUNT
	.align		4
        /*0044*/ 	.byte	0x02, 0x4a
	.zero		1
	.zero		1


	//----- nvinfo : EIATTR_EXIT_INSTR_OFFSETS
	.align		4
        /*0048*/ 	.byte	0x04, 0x1c
        /*004a*/ 	.short	(.L_61 - .L_60)


	//   ....[0]....
.L_60:
        /*004c*/ 	.word	0x000010c0


	//----- nvinfo : EIATTR_CRS_STACK_SIZE
	.align		4
.L_61:
        /*0050*/ 	.byte	0x04, 0x1e
        /*0052*/ 	.short	(.L_63 - .L_62)
.L_62:
        /*0054*/ 	.word	0x00000000


	//----- nvinfo : EIATTR_CBANK_PARAM_SIZE
	.align		4
.L_63:
        /*0058*/ 	.byte	0x03, 0x19
        /*005a*/ 	.short	0x0018


	//----- nvinfo : EIATTR_PARAM_CBANK
	.align		4
        /*005c*/ 	.byte	0x04, 0x0a
        /*005e*/ 	.short	(.L_65 - .L_64)
	.align		4
.L_64:
        /*0060*/ 	.word	index@(.nv.constant0._Z11calPositionPiPsPf)
        /*0064*/ 	.short	0x0380
        /*0066*/ 	.short	0x0018


	//----- nvinfo : EIATTR_SW_WAR
	.align		4
.L_65:
        /*0068*/ 	.byte	0x04, 0x36
        /*006a*/ 	.short	(.L_67 - .L_66)
.L_66:
        /*006c*/ 	.word	0x00000008
.L_67:


//--------------------- .nv.callgraph             --------------------------
	.section	.nv.callgraph,"",@"SHT_CUDA_CALLGRAPH"
	.align	4
	.sectionentsize	8
	.align		4
        /*0000*/ 	.word	0x00000000
	.align		4
        /*0004*/ 	.word	0xffffffff
	.align		4
        /*0008*/ 	.word	0x00000000
	.align		4
        /*000c*/ 	.word	0xfffffffe
	.align		4
        /*0010*/ 	.word	0x00000000
	.align		4
        /*0014*/ 	.word	0xfffffffd
	.align		4
        /*0018*/ 	.word	0x00000000
	.align		4
        /*001c*/ 	.word	0xfffffffc


//--------------------- .text._Z12calTotalcostPfPiS_ --------------------------
	.section	.text._Z12calTotalcostPfPiS_,"ax",@progbits
	.align	128
        .global         _Z12calTotalcostPfPiS_
        .type           _Z12calTotalcostPfPiS_,@function
        .size           _Z12calTotalcostPfPiS_,(.L_x_67 - _Z12calTotalcostPfPiS_)
        .other          _Z12calTotalcostPfPiS_,@"STO_CUDA_ENTRY STV_DEFAULT"
_Z12calTotalcostPfPiS_:
.text._Z12calTotalcostPfPiS_:
[----:B------:R-:W-:Y:S01]  /*0000*/  LDC R1, c[0x0][0x37c] ;  /* 0x0000df00ff017b82 */ /* 0x000fe20000000800 */
[----:B------:R-:W0:Y:S07]  /*0010*/  S2R R0, SR_TID.X ;  /* 0x0000000000007919 */ /* 0x000e2e0000002100 */
[----:B------:R-:W0:Y:S01]  /*0020*/  S2UR UR6, SR_CTAID.X ;  /* 0x00000000000679c3 */ /* 0x000e220000002500 */
[----:B------:R-:W1:Y:S07]  /*0030*/  LDCU.64 UR4, c[0x0][0x358] ;  /* 0x00006b00ff0477ac */ /* 0x000e6e0008000a00 */
[----:B------:R-:W0:Y:S08]  /*0040*/  LDC R7, c[0x0][0x360] ;  /* 0x0000d800ff077b82 */ /* 0x000e300000000800 */
[----:B------:R-:W1:Y:S08]  /*0050*/  LDC.64 R2, c[0x0][0x388] ;  /* 0x0000e200ff027b82 */ /* 0x000e700000000a00 */
[----:B------:R-:W2:Y:S01]  /*0060*/  LDC.64 R4, c[0x0][0x380] ;  /* 0x0000e000ff047b82 */ /* 0x000ea20000000a00 */
[----:B0-----:R-:W-:-:S07]  /*0070*/  IMAD R0, R7, UR6, R0 ;  /* 0x0000000607007c24 */ /* 0x001fce000f8e0200 */
[----:B------:R-:W0:Y:S01]  /*0080*/  LDC.64 R6, c[0x0][0x390] ;  /* 0x0000e400ff067b82 */ /* 0x000e220000000a00 */
[----:B------:R-:W-:Y:S02]  /*0090*/  IMAD R9, R0, 0x24, RZ ;  /* 0x0000002400097824 */ /* 0x000fe400078e02ff */
[----:B-1----:R-:W3:Y:S02]  /*00a0*/  LDG.E R0, desc[UR4][R2.64] ;  /* 0x0000000402007981 */ /* 0x002ee4000c1e1900 */
[----:B--2---:R-:W-:-:S05]  /*00b0*/  IMAD.WIDE.U32 R4, R9, 0x4, R4 ;  /* 0x0000000409047825 */ /* 0x004fca00078e0004 */
[----:B------:R-:W2:Y:S01]  /*00c0*/  LDG.E R11, desc[UR4][R4.64] ;  /* 0x00000004040b7981 */ /* 0x000ea2000c1e1900 */
[----:B0-----:R-:W-:Y:S01]  /*00d0*/  IMAD.WIDE.U32 R6, R9, 0x4, R6 ;  /* 0x0000000409067825 */ /* 0x001fe200078e0006 */
[----:B---3--:R-:W-:-:S05]  /*00e0*/  I2FP.F32.S32 R0, R0 ;  /* 0x0000000000007245 */ /* 0x008fca0000201400 */
[----:B--2---:R-:W-:-:S05]  /*00f0*/  FMUL R11, R0, R11 ;  /* 0x0000000b000b7220 */ /* 0x004fca0000400000 */
[----:B------:R0:W-:Y:S04]  /*0100*/  STG.E desc[UR4][R6.64], R11 ;  /* 0x0000000b06007986 */ /* 0x0001e8000c101904 */
[----:B------:R-:W2:Y:S04]  /*0110*/  LDG.E R0, desc[UR4][R2.64+0x4] ;  /* 0x0000040402007981 */ /* 0x000ea8000c1e1900 */
[----:B------:R-:W3:Y:S01]  /*0120*/  LDG.E R9, desc[UR4][R4.64+0x4] ;  /* 0x0000040404097981 */ /* 0x000ee2000c1e1900 */
[----:B--2---:R-:W-:-:S05]  /*0130*/  I2FP.F32.S32 R0, R0 ;  /* 0x0000000000007245 */ /* 0x004fca0000201400 */
[----:B---3--:R-:W-:-:S05]  /*0140*/  FMUL R9, R0, R9 ;  /* 0x0000000900097220 */ /* 0x008fca0000400000 */
[----:B------:R1:W-:Y:S04]  /*0150*/  STG.E desc[UR4][R6.64+0x4], R9 ;  /* 0x0000040906007986 */ /* 0x0003e8000c101904 */
[----:B------:R-:W2:Y:S04]  /*0160*/  LDG.E R0, desc[UR4][R2.64+0x8] ;  /* 0x0000080402007981 */ /* 0x000ea8000c1e1900 */
[----:B------:R-:W3:Y:S01]  /*0170*/  LDG.E R13, desc[UR4][R4.64+0x8] ;  /* 0x00000804040d7981 */ /* 0x000ee2000c1e1900 */
[----:B--2---:R-:W-:-:S05]  /*0180*/  I2FP.F32.S32 R0, R0 ;  /* 0x0000000000007245 */ /* 0x004fca0000201400 */
[----:B---3--:R-:W-:-:S05]  /*0190*/  FMUL R13, R0, R13 ;  /* 0x0000000d000d7220 */ /* 0x008fca0000400000 */
[----:B------:R2:W-:Y:S04]  /*01a0*/  STG.E desc[UR4][R6.64+0x8], R13 ;  /* 0x0000080d06007986 */ /* 0x0005e8000c101904 */
[----:B------:R-:W3:Y:S04]  /*01b0*/  LDG.E R0, desc[UR4][R2.64+0xc] ;  /* 0x00000c0402007981 */ /* 0x000ee8000c1e1900 */
[----:B0-----:R-:W4:Y:S01]  /*01c0*/  LDG.E R11, desc[UR4][R4.64+0xc] ;  /* 0x00000c04040b7981 */ /* 0x001f22000c1e1900 */
[----:B---3--:R-:W-:-:S05]  /*01d0*/  I2FP.F32.S32 R0, R0 ;  /* 0x0000000000007245 */ /* 0x008fca0000201400 */
[----:B----4-:R-:W-:-:S05]  /*01e0*/  FMUL R11, R0, R11 ;  /* 0x0000000b000b7220 */ /* 0x010fca0000400000 */
[----:B------:R0:W-:Y:S04]  /*01f0*/  STG.E desc[UR4][R6.64+0xc], R11 ;  /* 0x00000c0b06007986 */ /* 0x0001e8000c101904 */
[----:B------:R-:W3:Y:S04]  /*0200*/  LDG.E R0, desc[UR4][R2.64+0x10] ;  /* 0x0000100402007981 */ /* 0x000ee8000c1e1900 */
[----:B-1----:R-:W4:Y:S01]  /*0210*/  LDG.E R9, desc[UR4][R4.64+0x10] ;  /* 0x0000100404097981 */ /* 0x002f22000c1e1900 */
[----:B---3--:R-:W-:-:S05]  /*0220*/  I2FP.F32.S32 R0, R0 ;  /* 0x0000000000007245 */ /* 0x008fca0000201400 */
[----:B----4-:R-:W-:-:S05]  /*0230*/  FMUL R9, R0, R9 ;  /* 0x0000000900097220 */ /* 0x010fca0000400000 */
[----:B------:R1:W-:Y:S04]  /*0240*/  STG.E desc[UR4][R6.64+0x10], R9 ;  /* 0x0000100906007986 */ /* 0x0003e8000c101904 */
[----:B------:R-:W3:Y:S04]  /*0250*/  LDG.E R0, desc[UR4][R2.64+0x14] ;  /* 0x0000140402007981 */ /* 0x000ee8000c1e1900 */
[----:B--2---:R-:W2:Y:S01]  /*0260*/  LDG.E R13, desc[UR4][R4.64+0x14] ;  /* 0x00001404040d7981 */ /* 0x004ea2000c1e1900 */
[----:B---3--:R-:W-:-:S05]  /*0270*/  I2FP.F32.S32 R0, R0 ;  /* 0x0000000000007245 */ /* 0x008fca0000201400 */
[----:B--2---:R-:W-:-:S05]  /*0280*/  FMUL R13, R0, R13 ;  /* 0x0000000d000d7220 */ /* 0x004fca0000400000 */
        /* <DEDUP_REMOVED lines=140> */
[----:B------:R-:W-:Y:S04]  /*0b50*/  STG.E desc[UR4][R6.64+0x84], R11 ;  /* 0x0000840b06007986 */ /* 0x000fe8000c101904 */
[----:B------:R-:W3:Y:S04]  /*0b60*/  LDG.E R0, desc[UR4][R2.64+0x88] ;  /* 0x0000880402007981 */ /* 0x000ee8000c1e1900 */
[----:B-1----:R-:W4:Y:S01]  /*0b70*/  LDG.E R9, desc[UR4][R4.64+0x88] ;  /* 0x0000880404097981 */ /* 0x002f22000c1e1900 */
[----:B---3--:R-:W-:-:S05]  /*0b80*/  I2FP.F32.S32 R0, R0 ;  /* 0x0000000000007245 */ /* 0x008fca0000201400 */
[----:B----4-:R-:W-:-:S05]  /*0b90*/  FMUL R9, R0, R9 ;  /* 0x0000000900097220 */ /* 0x010fca0000400000 */
[----:B------:R-:W-:Y:S04]  /*0ba0*/  STG.E desc[UR4][R6.64+0x88], R9 ;  /* 0x0000880906007986 */ /* 0x000fe8000c101904 */
[----:B------:R-:W3:Y:S04]  /*0bb0*/  LDG.E R0, desc[UR4][R2.64+0x8c] ;  /* 0x00008c0402007981 */ /* 0x000ee8000c1e1900 */
[----:B--2---:R-:W2:Y:S01]  /*0bc0*/  LDG.E R13, desc[UR4][R4.64+0x8c] ;  /* 0x00008c04040d7981 */ /* 0x004ea2000c1e1900 */
[----:B---3--:R-:W-:-:S05]  /*0bd0*/  I2FP.F32.S32 R0, R0 ;  /* 0x0000000000007245 */ /* 0x008fca0000201400 */
[----:B--2---:R-:W-:-:S05]  /*0be0*/  FMUL R13, R0, R13 ;  /* 0x0000000d000d7220 */ /* 0x004fca0000400000 */
[----:B------:R-:W-:Y:S01]  /*0bf0*/  STG.E desc[UR4][R6.64+0x8c], R13 ;  /* 0x00008c0d06007986 */ /* 0x000fe2000c101904 */
[----:B------:R-:W-:Y:S05]  /*0c00*/  EXIT ;  /* 0x000000000000794d */ /* 0x000fea0003800000 */
.L_x_0:
[----:B------:R-:W-:-:S00]  /*0c10*/  BRA `(.L_x_0) ;  /* 0xfffffffc00fc7947 */ /* 0x000fc0000383ffff */
[----:B------:R-:W-:-:S00]  /*0c20*/  NOP ;  /* 0x0000000000007918 */ /* 0x000fc00000000000 */
        /* <DEDUP_REMOVED lines=13> */
.L_x_67:


//--------------------- .text._Z11calDistancePiPfS0_ --------------------------
	.section	.text._Z11calDistancePiPfS0_,"ax",@progbits
	.align	128
        .global         _Z11calDistancePiPfS0_
        .type           _Z11calDistancePiPfS0_,@function
        .size           _Z11calDistancePiPfS0_,(.L_x_65 - _Z11calDistancePiPfS0_)
        .other          _Z11calDistancePiPfS0_,@"STO_CUDA_ENTRY STV_DEFAULT"
_Z11calDistancePiPfS0_:
.text._Z11calDistancePiPfS0_:
[----:B------:R-:W-:Y:S01]  /*0000*/  LDC R1, c[0x0][0x37c] ;  /* 0x0000df00ff017b82 */ /* 0x000fe20000000800 */
[----:B------:R-:W0:Y:S01]  /*0010*/  S2R R10, SR_CTAID.X ;  /* 0x00000000000a7919 */ /* 0x000e220000002500 */
[----:B------:R-:W0:Y:S06]  /*0020*/  LDCU UR6, c[0x0][0x360] ;  /* 0x00006c00ff0677ac */ /* 0x000e2c0008000800 */
[----:B------:R-:W1:Y:S01]  /*0030*/  LDC.64 R12, c[0x0][0x390] ;  /* 0x0000e400ff0c7b82 */ /* 0x000e620000000a00 */
[----:B------:R-:W0:Y:S01]  /*0040*/  S2R R3, SR_TID.X ;  /* 0x0000000000037919 */ /* 0x000e220000002100 */
[----:B------:R-:W1:Y:S06]  /*0050*/  LDCU.64 UR4, c[0x0][0x358] ;  /* 0x00006b00ff0477ac */ /* 0x000e6c0008000a00 */
[----:B------:R-:W2:Y:S01]  /*0060*/  LDC.64 R4, c[0x0][0x380] ;  /* 0x0000e000ff047b82 */ /* 0x000ea20000000a00 */
[----:B-1----:R-:W-:Y:S04]  /*0070*/  STG.E desc[UR4][R12.64], RZ ;  /* 0x000000ff0c007986 */ /* 0x002fe8000c101904 */
[----:B------:R-:W-:Y:S04]  /*0080*/  STG.E desc[UR4][R12.64+0x4], RZ ;  /* 0x000004ff0c007986 */ /* 0x000fe8000c101904 */
[----:B------:R-:W-:Y:S01]  /*0090*/  STG.E desc[UR4][R12.64+0x8], RZ ;  /* 0x000008ff0c007986 */ /* 0x000fe2000c101904 */
[----:B0-----:R-:W-:-:S02]  /*00a0*/  IMAD R10, R10, UR6, R3 ;  /* 0x000000060a0a7c24 */ /* 0x001fc4000f8e0203 */
[----:B------:R-:W0:Y:S01]  /*00b0*/  LDC.64 R2, c[0x0][0x388] ;  /* 0x0000e200ff027b82 */ /* 0x000e220000000a00 */
[----:B------:R-:W-:Y:S01]  /*00c0*/  STG.E desc[UR4][R12.64+0xc], RZ ;  /* 0x00000cff0c007986 */ /* 0x000fe2000c101904 */
[----:B------:R-:W-:-:S03]  /*00d0*/  IMAD R8, R10, 0xc, RZ ;  /* 0x0000000c0a087824 */ /* 0x000fc600078e02ff */
[----:B------:R-:W-:Y:S04]  /*00e0*/  STG.E desc[UR4][R12.64+0x10], RZ ;  /* 0x000010ff0c007986 */ /* 0x000fe8000c101904 */
[----:B------:R-:W-:Y:S04]  /*00f0*/  STG.E desc[UR4][R12.64+0x14], RZ ;  /* 0x000014ff0c007986 */ /* 0x000fe8000c101904 */
[----:B------:R-:W-:Y:S04]  /*0100*/  STG.E desc[UR4][R12.64+0x18], RZ ;  /* 0x000018ff0c007986 */ /* 0x000fe8000c101904 */
[----:B------:R-:W-:Y:S04]  /*0110*/  STG.E desc[UR4][R12.64+0x1c], RZ ;  /* 0x00001cff0c007986 */ /* 0x000fe8000c101904 */
[----:B------:R-:W-:Y:S01]  /*0120*/  STG.E desc[UR4][R12.64+0x20], RZ ;  /* 0x000020ff0c007986 */ /* 0x000fe2000c101904 */
[----:B0-----:R-:W-:-:S03]  /*0130*/  IMAD.WIDE.U32 R2, R8, 0x4, R2 ;  /* 0x0000000408027825 */ /* 0x001fc600078e0002 */
[----:B------:R-:W-:Y:S04]  /*0140*/  STG.E desc[UR4][R12.64+0x24], RZ ;  /* 0x000024ff0c007986 */ /* 0x000fe8000c101904 */
        /* <DEDUP_REMOVED lines=349> */
[----:B------:R0:W-:Y:S04]  /*1720*/  STG.E desc[UR4][R12.64+0x59c], RZ ;  /* 0x00059cff0c007986 */ /* 0x0001e8000c101904 */
[----:B------:R-:W3:Y:S04]  /*1730*/  LDG.E R6, desc[UR4][R2.64+0x4] ;  /* 0x0000040402067981 */ /* 0x000ee8000c1e1900 */
[----:B------:R-:W3:Y:S04]  /*1740*/  LDG.E R15, desc[UR4][R2.64+0xc] ;  /* 0x00000c04020f7981 */ /* 0x000ee8000c1e1900 */
[----:B------:R-:W4:Y:S04]  /*1750*/  LDG.E R0, desc[UR4][R2.64] ;  /* 0x0000000402007981 */ /* 0x000f28000c1e1900 */
[----:B------:R-:W4:Y:S01]  /*1760*/  LDG.E R11, desc[UR4][R2.64+0x8] ;  /* 0x00000804020b7981 */ /* 0x000f22000c1e1900 */
[----:B------:R-:W-:-:S04]  /*1770*/  IMAD R10, R10, 0x6, RZ ;  /* 0x000000060a0a7824 */ /* 0x000fc800078e02ff */
[----:B--2---:R-:W-:-:S05]  /*1780*/  IMAD.WIDE.U32 R4, R10, 0x4, R4 ;  /* 0x000000040a047825 */ /* 0x004fca00078e0004 */
[----:B------:R1:W5:Y:S04]  /*1790*/  LDG.E R7, desc[UR4][R4.64] ;  /* 0x0000000404077981 */ /* 0x000368000c1e1900 */
[----:B------:R1:W5:Y:S01]  /*17a0*/  LDG.E R9, desc[UR4][R4.64+0x4] ;  /* 0x0000040404097981 */ /* 0x000362000c1e1900 */
[----:B------:R-:W-:Y:S01]  /*17b0*/  BSSY.RECONVERGENT B0, `(.L_x_1) ;  /* 0x0000013000007945 */ /* 0x000fe20003800200 */
[----:B---3--:R-:W-:-:S04]  /*17c0*/  FSETP.GT.AND P0, PT, R15, R6, PT ;  /* 0x000000060f00720b */ /* 0x008fc80003f04000 */
[----:B0-----:R-:W-:Y:S02]  /*17d0*/  FSEL R12, R15, R6, P0 ;  /* 0x000000060f0c7208 */ /* 0x001fe40000000000 */
[----:B------:R-:W-:Y:S01]  /*17e0*/  FSEL R15, R6, R15, P0 ;  /* 0x0000000f060f7208 */ /* 0x000fe20000000000 */
[----:B----4-:R-:W-:-:S04]  /*17f0*/  FADD R0, -R0, R11 ;  /* 0x0000000b00007221 */ /* 0x010fc80000000100 */
[----:B------:R-:W-:-:S04]  /*1800*/  FADD R12, R12, -R15 ;  /* 0x8000000f0c0c7221 */ /* 0x000fc80000000000 */
[----:B------:R-:W-:-:S04]  /*1810*/  FMUL R11, R12, R12 ;  /* 0x0000000c0c0b7220 */ /* 0x000fc80000400000 */
[----:B------:R-:W-:-:S04]  /*1820*/  FFMA R0, R0, R0, R11 ;  /* 0x0000000000007223 */ /* 0x000fc8000000000b */
[----:B------:R1:W0:Y:S01]  /*1830*/  MUFU.RSQ R11, R0 ;  /* 0x00000000000b7308 */ /* 0x0002220000001400 */
[----:B------:R-:W-:-:S04]  /*1840*/  IADD3 R6, PT, PT, R0, -0xd000000, RZ ;  /* 0xf300000000067810 */ /* 0x000fc80007ffe0ff */
[----:B------:R-:W-:-:S13]  /*1850*/  ISETP.GT.U32.AND P0, PT, R6, 0x727fffff, PT ;  /* 0x727fffff0600780c */ /* 0x000fda0003f04070 */
[----:B01----:R-:W-:Y:S05]  /*1860*/  @!P0 BRA `(.L_x_2) ;  /* 0x00000000000c8947 */ /* 0x003fea0003800000 */
[----:B------:R-:W-:-:S07]  /*1870*/  MOV R12, 0x1890 ;  /* 0x00001890000c7802 */ /* 0x000fce0000000f00 */
[----:B-----5:R-:W-:Y:S05]  /*1880*/  CALL.REL.NOINC `($__internal_0_$__cuda_sm20_sqrt_rn_f32_slowpath) ;  /* 0x0000002000007944 */ /* 0x020fea0003c00000 */
[----:B------:R-:W-:Y:S05]  /*1890*/  BRA `(.L_x_3) ;  /* 0x0000000000107947 */ /* 0x000fea0003800000 */
.L_x_2:
[----:B------:R-:W-:Y:S01]  /*18a0*/  FMUL.FTZ R13, R0, R11 ;  /* 0x0000000b000d7220 */ /* 0x000fe20000410000 */
[----:B------:R-:W-:-:S03]  /*18b0*/  FMUL.FTZ R11, R11, 0.5 ;  /* 0x3f0000000b0b7820 */ /* 0x000fc60000410000 */
[----:B------:R-:W-:-:S04]  /*18c0*/  FFMA R0, -R13, R13, R0 ;  /* 0x0000000d0d007223 */ /* 0x000fc80000000100 */
[----:B------:R-:W-:-:S07]  /*18d0*/  FFMA R0, R0, R11, R13 ;  /* 0x0000000b00007223 */ /* 0x000fce000000000d */
.L_x_3:
[----:B------:R-:W-:Y:S05]  /*18e0*/  BSYNC.RECONVERGENT B0 ;  /* 0x0000000000007941 */ /* 0x000fea0003800200 */
.L_x_1:
[----:B------:R-:W0:Y:S01]  /*18f0*/  LDC.64 R14, c[0x0][0x390] ;  /* 0x0000e400ff0e7b82 */ /* 0x000e220000000a00 */
[C---:B-----5:R-:W-:Y:S02]  /*1900*/  IADD3 R6, PT, PT, R10.reuse, R7, RZ ;  /* 0x000000070a067210 */ /* 0x060fe40007ffe0ff */
[----:B------:R-:W-:-:S03]  /*1910*/  IADD3 R16, PT, PT, R10, R9, RZ ;  /* 0x000000090a107210 */ /* 0x000fc60007ffe0ff */
[----:B------:R-:W-:Y:S01]  /*1920*/  IMAD R19, R6, 0x6, R9 ;  /* 0x0000000606137824 */ /* 0x000fe200078e0209 */
[----:B------:R-:W-:Y:S01]  /*1930*/  IADD3 R9, PT, PT, R8, 0x4, RZ ;  /* 0x0000000408097810 */ /* 0x000fe20007ffe0ff */
[----:B------:R-:W1:Y:S01]  /*1940*/  LDC.64 R12, c[0x0][0x388] ;  /* 0x0000e200ff0c7b82 */ /* 0x000e620000000a00 */
[----:B------:R-:W-:Y:S02]  /*1950*/  IMAD R7, R16, 0x6, R7 ;  /* 0x0000000610077824 */ /* 0x000fe400078e0207 */
[----:B0-----:R-:W-:-:S04]  /*1960*/  IMAD.WIDE R18, R19, 0x4, R14 ;  /* 0x0000000413127825 */ /* 0x001fc800078e020e */
[----:B------:R-:W-:Y:S01]  /*1970*/  IMAD.WIDE R14, R7, 0x4, R14 ;  /* 0x00000004070e7825 */ /* 0x000fe200078e020e */
[----:B------:R-:W-:Y:S03]  /*1980*/  STG.E desc[UR4][R18.64], R0 ;  /* 0x0000000012007986 */ /* 0x000fe6000c101904 */
[----:B-1----:R-:W-:Y:S01]  /*1990*/  IMAD.WIDE.U32 R6, R9, 0x4, R12 ;  /* 0x0000000409067825 */ /* 0x002fe200078e000c */
[----:B------:R0:W-:Y:S04]  /*19a0*/  STG.E desc[UR4][R14.64], R0 ;  /* 0x000000000e007986 */ /* 0x0001e8000c101904 */
[----:B------:R-:W2:Y:S04]  /*19b0*/  LDG.E R12, desc[UR4][R2.64+0x4] ;  /* 0x00000404020c7981 */ /* 0x000ea8000c1e1900 */
[----:B------:R-:W2:Y:S04]  /*19c0*/  LDG.E R13, desc[UR4][R6.64+0x4] ;  /* 0x00000404060d7981 */ /* 0x000ea8000c1e1900 */
[----:B------:R-:W3:Y:S04]  /*19d0*/  LDG.E R11, desc[UR4][R2.64] ;  /* 0x00000004020b7981 */ /* 0x000ee8000c1e1900 */
[----:B------:R-:W3:Y:S04]  /*19e0*/  LDG.E R16, desc[UR4][R6.64] ;  /* 0x0000000406107981 */ /* 0x000ee8000c1e1900 */
[----:B------:R1:W5:Y:S04]  /*19f0*/  LDG.E R9, desc[UR4][R4.64] ;  /* 0x0000000404097981 */ /* 0x000368000c1e1900 */
[----:B------:R1:W5:Y:S01]  /*1a00*/  LDG.E R17, desc[UR4][R4.64+0x8] ;  /* 0x0000080404117981 */ /* 0x000362000c1e1900 */
[----:B------:R-:W-:Y:S01]  /*1a10*/  BSSY.RECONVERGENT B0, `(.L_x_4) ;  /* 0x0000013000007945 */ /* 0x000fe20003800200 */
[----:B--2---:R-:W-:-:S04]  /*1a20*/  FSETP.GT.AND P0, PT, R13, R12, PT ;  /* 0x0000000c0d00720b */ /* 0x004fc80003f04000 */
[----:B------:R-:W-:Y:S02]  /*1a30*/  FSEL R20, R13, R12, P0 ;  /* 0x0000000c0d147208 */ /* 0x000fe40000000000 */
[----:B------:R-:W-:Y:S01]  /*1a40*/  FSEL R13, R12, R13, P0 ;  /* 0x0000000d0c0d7208 */ /* 0x000fe20000000000 */
[----:B---3--:R-:W-:-:S04]  /*1a50*/  FADD R11, -R11, R16 ;  /* 0x000000100b0b7221 */ /* 0x008fc80000000100 */
[----:B------:R-:W-:-:S04]  /*1a60*/  FADD R13, R20, -R13 ;  /* 0x8000000d140d7221 */ /* 0x000fc80000000000 */
[----:B0-----:R-:W-:-:S04]  /*1a70*/  FMUL R0, R13, R13 ;  /* 0x0000000d0d007220 */ /* 0x001fc80000400000 */
        /* <DEDUP_REMOVED lines=8> */
.L_x_5:
[----:B------:R-:W-:Y:S01]  /*1b00*/  FMUL.FTZ R13, R0, R11 ;  /* 0x0000000b000d7220 */ /* 0x000fe20000410000 */
[----:B------:R-:W-:-:S03]  /*1b10*/  FMUL.FTZ R11, R11, 0.5 ;  /* 0x3f0000000b0b7820 */ /* 0x000fc60000410000 */
[----:B------:R-:W-:-:S04]  /*1b20*/  FFMA R0, -R13, R13, R0 ;  /* 0x0000000d0d007223 */ /* 0x000fc80000000100 */
[----:B------:R-:W-:-:S07]  /*1b30*/  FFMA R0, R0, R11, R13 ;  /* 0x0000000b00007223 */ /* 0x000fce000000000d */
.L_x_6:
[----:B------:R-:W-:Y:S05]  /*1b40*/  BSYNC.RECONVERGENT B0 ;  /* 0x0000000000007941 */ /* 0x000fea0003800200 */
.L_x_4:
[----:B------:R-:W0:Y:S01]  /*1b50*/  LDC.64 R14, c[0x0][0x390] ;  /* 0x0000e400ff0e7b82 */ /* 0x000e220000000a00 */
[C---:B-----5:R-:W-:Y:S02]  /*1b60*/  IADD3 R12, PT, PT, R10.reuse, R9, RZ ;  /* 0x000000090a0c7210 */ /* 0x060fe40007ffe0ff */
[----:B------:R-:W-:-:S03]  /*1b70*/  IADD3 R16, PT, PT, R10, R17, RZ ;  /* 0x000000110a107210 */ /* 0x000fc60007ffe0ff */
[----:B------:R-:W-:Y:S02]  /*1b80*/  IMAD R13, R12, 0x6, R17 ;  /* 0x000000060c0d7824 */ /* 0x000fe400078e0211 */
[----:B------:R-:W-:Y:S02]  /*1b90*/  IMAD R9, R16, 0x6, R9 ;  /* 0x0000000610097824 */ /* 0x000fe400078e0209 */
[----:B0-----:R-:W-:-:S04]  /*1ba0*/  IMAD.WIDE R12, R13, 0x4, R14 ;  /* 0x000000040d0c7825 */ /* 0x001fc800078e020e */
[----:B------:R-:W-:Y:S01]  /*1bb0*/  IMAD.WIDE R14, R9, 0x4, R14 ;  /* 0x00000004090e7825 */ /* 0x000fe200078e020e */
[----:B------:R-:W-:Y:S04]  /*1bc0*/  STG.E desc[UR4][R12.64], R0 ;  /* 0x000000000c007986 */ /* 0x000fe8000c101904 */
        /* <DEDUP_REMOVED lines=22> */
.L_x_8:
[----:B------:R-:W-:Y:S01]  /*1d30*/  FMUL.FTZ R13, R0, R11 ;  /* 0x0000000b000d7220 */ /* 0x000fe20000410000 */
[----:B------:R-:W-:-:S03]  /*1d40*/  FMUL.FTZ R11, R11, 0.5 ;  /* 0x3f0000000b0b7820 */ /* 0x000fc60000410000 */
[----:B------:R-:W-:-:S04]  /*1d50*/  FFMA R0, -R13, R13, R0 ;  /* 0x0000000d0d007223 */ /* 0x000fc80000000100 */
[----:B------:R-:W-:-:S07]  /*1d60*/  FFMA R0, R0, R11, R13 ;  /* 0x0000000b00007223 */ /* 0x000fce000000000d */
.L_x_9:
[----:B------:R-:W-:Y:S05]  /*1d70*/  BSYNC.RECONVERGENT B0 ;  /* 0x0000000000007941 */ /* 0x000fea0003800200 */
.L_x_7:
        /* <DEDUP_REMOVED lines=33> */
.L_x_11:
[----:B------:R-:W-:Y:S01]  /*1f90*/  FMUL.FTZ R13, R0, R11 ;  /* 0x0000000b000d7220 */ /* 0x000fe20000410000 */
[----:B------:R-:W-:-:S03]  /*1fa0*/  FMUL.FTZ R11, R11, 0.5 ;  /* 0x3f0000000b0b7820 */ /* 0x000fc60000410000 */
[----:B------:R-:W-:-:S04]  /*1fb0*/  FFMA R0, -R13, R13, R0 ;  /* 0x0000000d0d007223 */ /* 0x000fc80000000100 */
[----:B------:R-:W-:-:S07]  /*1fc0*/  FFMA R0, R0, R11, R13 ;  /* 0x0000000b00007223 */ /* 0x000fce000000000d */
.L_x_12:
[----:B------:R-:W-:Y:S05]  /*1fd0*/  BSYNC.RECONVERGENT B0 ;  /* 0x0000000000007941 */ /* 0x000fea0003800200 */
.L_x_10:
        /* <DEDUP_REMOVED lines=21> */
[----:B------:R-:W-:-:S04]  /*2130*/  FMUL R20, R20, R20 ;  /* 0x0000001414147220 */ /* 0x000fc80000400000 */
[----:B0-----:R-:W-:-:S04]  /*2140*/  FFMA R0, R11, R11, R20 ;  /* 0x0000000b0b007223 */ /* 0x001fc80000000014 */
[----:B------:R1:W0:Y:S01]  /*2150*/  MUFU.RSQ R11, R0 ;  /* 0x00000000000b7308 */ /* 0x0002220000001400 */
[----:B------:R-:W-:-:S04]  /*2160*/  IADD3 R12, PT, PT, R0, -0xd000000, RZ ;  /* 0xf3000000000c7810 */ /* 0x000fc80007ffe0ff */
[----:B------:R-:W-:-:S13]  /*2170*/  ISETP.GT.U32.AND P0, PT, R12, 0x727fffff, PT ;  /* 0x727fffff0c00780c */ /* 0x000fda0003f04070 */
[----:B01----:R-:W-:Y:S05]  /*2180*/  @!P0 BRA `(.L_x_14) ;  /* 0x00000000000c8947 */ /* 0x003fea0003800000 */
[----:B------:R-:W-:-:S07]  /*2190*/  MOV R12, 0x21b0 ;  /* 0x000021b0000c7802 */ /* 0x000fce0000000f00 */
[----:B-----5:R-:W-:Y:S05]  /*21a0*/  CALL.REL.NOINC `($__internal_0_$__cuda_sm20_sqrt_rn_f32_slowpath) ;  /* 0x0000001400b87944 */ /* 0x020fea0003c00000 */
[----:B------:R-:W-:Y:S05]  /*21b0*/  BRA `(.L_x_15) ;  /* 0x0000000000107947 */ /* 0x000fea0003800000 */
.L_x_14:
[----:B------:R-:W-:Y:S01]  /*21c0*/  FMUL.FTZ R13, R0, R11 ;  /* 0x0000000b000d7220 */ /* 0x000fe20000410000 */
[----:B------:R-:W-:-:S03]  /*21d0*/  FMUL.FTZ R11, R11, 0.5 ;  /* 0x3f0000000b0b7820 */ /* 0x000fc60000410000 */
[----:B------:R-:W-:-:S04]  /*21e0*/  FFMA R0, -R13, R13, R0 ;  /* 0x0000000d0d007223 */ /* 0x000fc80000000100 */
[----:B------:R-:W-:-:S07]  /*21f0*/  FFMA R0, R0, R11, R13 ;  /* 0x0000000b00007223 */ /* 0x000fce000000000d */
.L_x_15:
[----:B------:R-:W-:Y:S05]  /*2200*/  BSYNC.RECONVERGENT B0 ;  /* 0x0000000000007941 */ /* 0x000fea0003800200 */
.L_x_13:
        /* <DEDUP_REMOVED lines=30> */
.L_x_17:
[----:B------:R-:W-:Y:S01]  /*23f0*/  FMUL.FTZ R13, R0, R11 ;  /* 0x0000000b000d7220 */ /* 0x000fe20000410000 */
[----:B------:R-:W-:-:S03]  /*2400*/  FMUL.FTZ R11, R11, 0.5 ;  /* 0x3f0000000b0b7820 */ /* 0x000fc60000410000 */
[----:B------:R-:W-:-:S04]  /*2410*/  FFMA R0, -R13, R13, R0 ;  /* 0x0000000d0d007223 */ /* 0x000fc80000000100 */
[----:B------:R-:W-:-:S07]  /*2420*/  FFMA R0, R0, R11, R13 ;  /* 0x0000000b00007223 */ /* 0x000fce000000000d */
.L_x_18:
[----:B------:R-:W-:Y:S05]  /*2430*/  BSYNC.RECONVERGENT B0 ;  /* 0x0000000000007941 */ /* 0x000fea0003800200 */
.L_x_16:
        /* <DEDUP_REMOVED lines=30> */
.L_x_20:
[----:B------:R-:W-:Y:S01]  /*2620*/  FMUL.FTZ R13, R0, R11 ;  /* 0x0000000b000d7220 */ /* 0x000fe20000410000 */
[----:B------:R-:W-:-:S03]  /*2630*/  FMUL.FTZ R11, R11, 0.5 ;  /* 0x3f0000000b0b7820 */ /* 0x000fc60000410000 */
[----:B------:R-:W-:-:S04]  /*2640*/  FFMA R0, -R13, R13, R0 ;  /* 0x0000000d0d007223 */ /* 0x000fc80000000100 */
[----:B------:R-:W-:-:S07]  /*2650*/  FFMA R0, R0, R11, R13 ;  /* 0x0000000b00007223 */ /* 0x000fce000000000d */
.L_x_21:
[----:B------:R-:W-:Y:S05]  /*2660*/  BSYNC.RECONVERGENT B0 ;  /* 0x0000000000007941 */ /* 0x000fea0003800200 */
.L_x_19:
        /* <DEDUP_REMOVED lines=30> */
.L_x_23:
[----:B------:R-:W-:Y:S01]  /*2850*/  FMUL.FTZ R13, R0, R11 ;  /* 0x0000000b000d7220 */ /* 0x000fe20000410000 */
[----:B------:R-:W-:-:S03]  /*2860*/  FMUL.FTZ R11, R11, 0.5 ;  /* 0x3f0000000b0b7820 */ /* 0x000fc60000410000 */
[----:B------:R-:W-:-:S04]  /*2870*/  FFMA R0, -R13, R13, R0 ;  /* 0x0000000d0d007223 */ /* 0x000fc80000000100 */
[----:B------:R-:W-:-:S07]  /*2880*/  FFMA R0, R0, R11, R13 ;  /* 0x0000000b00007223 */ /* 0x000fce000000000d */
.L_x_24:
[----:B------:R-:W-:Y:S05]  /*2890*/  BSYNC.RECONVERGENT B0 ;  /* 0x0000000000007941 */ /* 0x000fea0003800200 */
.L_x_22:
        /* <DEDUP_REMOVED lines=30> */
.L_x_26:
[----:B------:R-:W-:Y:S01]  /*2a80*/  FMUL.FTZ R11, R0, R3 ;  /* 0x00000003000b7220 */ /* 0x000fe20000410000 */
[----:B------:R-:W-:-:S03]  /*2a90*/  FMUL.FTZ R3, R3, 0.5 ;  /* 0x3f00000003037820 */ /* 0x000fc60000410000 */
[----:B------:R-:W-:-:S04]  /*2aa0*/  FFMA R0, -R11, R11, R0 ;  /* 0x0000000b0b007223 */ /* 0x000fc80000000100 */
[----:B------:R-:W-:-:S07]  /*2ab0*/  FFMA R0, R0, R3, R11 ;  /* 0x0000000300007223 */ /* 0x000fce000000000b */
.L_x_27:
[----:B------:R-:W-:Y:S05]  /*2ac0*/  BSYNC.RECONVERGENT B0 ;  /* 0x0000000000007941 */ /* 0x000fea0003800200 */
.L_x_25:
        /* <DEDUP_REMOVED lines=30> */
.L_x_29:
[----:B------:R-:W-:Y:S01]  /*2cb0*/  FMUL.FTZ R13, R0, R11 ;  /* 0x0000000b000d7220 */ /* 0x000fe20000410000 */
[----:B------:R-:W-:-:S03]  /*2cc0*/  FMUL.FTZ R11, R11, 0.5 ;  /* 0x3f0000000b0b7820 */ /* 0x000fc60000410000 */
[----:B------:R-:W-:-:S04]  /*2cd0*/  FFMA R0, -R13, R13, R0 ;  /* 0x0000000d0d007223 */ /* 0x000fc80000000100 */
[----:B------:R-:W-:-:S07]  /*2ce0*/  FFMA R0, R0, R11, R13 ;  /* 0x0000000b00007223 */ /* 0x000fce000000000d */
.L_x_30:
[----:B------:R-:W-:Y:S05]  /*2cf0*/  BSYNC.RECONVERGENT B0 ;  /* 0x0000000000007941 */ /* 0x000fea0003800200 */
.L_x_28:
        /* <DEDUP_REMOVED lines=30> */
.L_x_32:
[----:B------:R-:W-:Y:S01]  /*2ee0*/  FMUL.FTZ R13, R0, R11 ;  /* 0x0000000b000d7220 */ /* 0x000fe20000410000 */
[----:B------:R-:W-:-:S03]  /*2ef0*/  FMUL.FTZ R11, R11, 0.5 ;  /* 0x3f0000000b0b7820 */ /* 0x000fc60000410000 */
[----:B------:R-:W-:-:S04]  /*2f00*/  FFMA R0, -R13, R13, R0 ;  /* 0x0000000d0d007223 */ /* 0x000fc80000000100 */
[----:B------:R-:W-:-:S07]  /*2f10*/  FFMA R0, R0, R11, R13 ;  /* 0x0000000b00007223 */ /* 0x000fce000000000d */
.L_x_33:
[----:B------:R-:W-:Y:S05]  /*2f20*/  BSYNC.RECONVERGENT B0 ;  /* 0x0000000000007941 */ /* 0x000fea0003800200 */
.L_x_31:
        /* <DEDUP_REMOVED lines=30> */
.L_x_35:
[----:B------:R-:W-:Y:S01]  /*3110*/  FMUL.FTZ R13, R0, R11 ;  /* 0x0000000b000d7220 */ /* 0x000fe20000410000 */
[----:B------:R-:W-:-:S03]  /*3120*/  FMUL.FTZ R11, R11, 0.5 ;  /* 0x3f0000000b0b7820 */ /* 0x000fc60000410000 */
[----:B------:R-:W-:-:S04]  /*3130*/  FFMA R0, -R13, R13, R0 ;  /* 0x0000000d0d007223 */ /* 0x000fc80000000100 */
[----:B------:R-:W-:-:S07]  /*3140*/  FFMA R0, R0, R11, R13 ;  /* 0x0000000b00007223 */ /* 0x000fce000000000d */
.L_x_36:
[----:B------:R-:W-:Y:S05]  /*3150*/  BSYNC.RECONVERGENT B0 ;  /* 0x0000000000007941 */ /* 0x000fea0003800200 */
.L_x_34:
        /* <DEDUP_REMOVED lines=30> */
.L_x_38:
[----:B------:R-:W-:Y:S01]  /*3340*/  FMUL.FTZ R13, R0, R11 ;  /* 0x0000000b000d7220 */ /* 0x000fe20000410000 */
[----:B------:R-:W-:-:S03]  /*3350*/  FMUL.FTZ R11, R11, 0.5 ;  /* 0x3f0000000b0b7820 */ /* 0x000fc60000410000 */
[----:B------:R-:W-:-:S04]  /*3360*/  FFMA R0, -R13, R13, R0 ;  /* 0x0000000d0d007223 */ /* 0x000fc80000000100 */
[----:B------:R-:W-:-:S07]  /*3370*/  FFMA R0, R0, R11, R13 ;  /* 0x0000000b00007223 */ /* 0x000fce000000000d */
.L_x_39:
[----:B------:R-:W-:Y:S05]  /*3380*/  BSYNC.RECONVERGENT B0 ;  /* 0x0000000000007941 */ /* 0x000fea0003800200 */
.L_x_37:
        /* <DEDUP_REMOVED lines=30> */
.L_x_41:
[----:B------:R-:W-:Y:S01]  /*3570*/  FMUL.FTZ R11, R0, R7 ;  /* 0x00000007000b7220 */ /* 0x000fe20000410000 */
[----:B------:R-:W-:-:S03]  /*3580*/  FMUL.FTZ R7, R7, 0.5 ;  /* 0x3f00000007077820 */ /* 0x000fc60000410000 */
[----:B------:R-:W-:-:S04]  /*3590*/  FFMA R0, -R11, R11, R0 ;  /* 0x0000000b0b007223 */ /* 0x000fc80000000100 */
[----:B------:R-:W-:-:S07]  /*35a0*/  FFMA R0, R0, R7, R11 ;  /* 0x0000000700007223 */ /* 0x000fce000000000b */
.L_x_42:
[----:B------:R-:W-:Y:S05]  /*35b0*/  BSYNC.RECONVERGENT B0 ;  /* 0x0000000000007941 */ /* 0x000fea0003800200 */
.L_x_40:
        /* <DEDUP_REMOVED lines=30> */
.L_x_44:
[----:B------:R-:W-:Y:S01]  /*37a0*/  FMUL.FTZ R5, R0, R9 ;  /* 0x0000000900057220 */ /* 0x000fe20000410000 */
[----:B------:R-:W-:-:S03]  /*37b0*/  FMUL.FTZ R9, R9, 0.5 ;  /* 0x3f00000009097820 */ /* 0x000fc60000410000 */
[----:B------:R-:W-:-:S04]  /*37c0*/  FFMA R0, -R5, R5, R0 ;  /* 0x0000000505007223 */ /* 0x000fc80000000100 */
[----:B------:R-:W-:-:S07]  /*37d0*/  FFMA R0, R0, R9, R5 ;  /* 0x0000000900007223 */ /* 0x000fce0000000005 */
.L_x_45:
[----:B------:R-:W-:Y:S05]  /*37e0*/  BSYNC.RECONVERGENT B0 ;  /* 0x0000000000007941 */ /* 0x000fea0003800200 */
.L_x_43:
        /* <DEDUP_REMOVED lines=8> */
[----:B------:R-:W-:Y:S01]  /*3870*/  STG.E desc[UR4][R4.64], R0 ;  /* 0x0000000004007986 */ /* 0x000fe2000c101904 */
[----:B------:R-:W-:Y:S05]  /*3880*/  EXIT ;  /* 0x000000000000794d */ /* 0x000fea0003800000 */
        .weak           $__internal_0_$__cuda_sm20_sqrt_rn_f32_slowpath
        .type           $__internal_0_$__cuda_sm20_sqrt_rn_f32_slowpath,@function
        .size           $__internal_0_$__cuda_sm20_sqrt_rn_f32_slowpath,(.L_x_65 - $__internal_0_$__cuda_sm20_sqrt_rn_f32_slowpath)
$__internal_0_$__cuda_sm20_sqrt_rn_f32_slowpath:
[----:B------:R-:W-:-:S13]  /*3890*/  LOP3.LUT P0, RZ, R0, 0x7fffffff, RZ, 0xc0, !PT ;  /* 0x7fffffff00ff7812 */ /* 0x000fda000780c0ff */
[----:B------:R-:W-:Y:S01]  /*38a0*/  @!P0 MOV R13, R0 ;  /* 0x00000000000d8202 */ /* 0x000fe20000000f00 */
[----:B------:R-:W-:Y:S06]  /*38b0*/  @!P0 BRA `(.L_x_46) ;  /* 0x0000000000408947 */ /* 0x000fec0003800000 */
[----:B------:R-:W-:-:S13]  /*38c0*/  FSETP.GEU.FTZ.AND P0, PT, R0, RZ, PT ;  /* 0x000000ff0000720b */ /* 0x000fda0003f1e000 */
[----:B------:R-:W-:Y:S01]  /*38d0*/  @!P0 MOV R13, 0x7fffffff ;  /* 0x7fffffff000d8802 */ /* 0x000fe20000000f00 */
[----:B------:R-:W-:Y:S06]  /*38e0*/  @!P0 BRA `(.L_x_46) ;  /* 0x0000000000348947 */ /* 0x000fec0003800000 */
[----:B------:R-:W-:-:S13]  /*38f0*/  FSETP.GTU.FTZ.AND P0, PT, |R0|, +INF , PT ;  /* 0x7f8000000000780b */ /* 0x000fda0003f1c200 */
[----:B------:R-:W-:Y:S01]  /*3900*/  @P0 FADD.FTZ R13, R0, 1 ;  /* 0x3f800000000d0421 */ /* 0x000fe20000010000 */
[----:B------:R-:W-:Y:S06]  /*3910*/  @P0 BRA `(.L_x_46) ;  /* 0x0000000000280947 */ /* 0x000fec0003800000 */
[----:B------:R-:W-:-:S13]  /*3920*/  FSETP.NEU.FTZ.AND P0, PT, |R0|, +INF , PT ;  /* 0x7f8000000000780b */ /* 0x000fda0003f1d200 */
[----:B------:R-:W-:-:S04]  /*3930*/  @P0 FFMA R16, R0, 1.84467440737095516160e+19, RZ ;  /* 0x5f80000000100823 */ /* 0x000fc800000000ff */
[----:B------:R-:W0:Y:S02]  /*3940*/  @P0 MUFU.RSQ R15, R16 ;  /* 0x00000010000f0308 */ /* 0x000e240000001400 */
[----:B0-----:R-:W-:Y:S01]  /*3950*/  @P0 FMUL.FTZ R11, R16, R15 ;  /* 0x0000000f100b0220 */ /* 0x001fe20000410000 */
[----:B------:R-:W-:-:S03]  /*3960*/  @P0 FMUL.FTZ R14, R15, 0.5 ;  /* 0x3f0000000f0e0820 */ /* 0x000fc60000410000 */
[----:B------:R-:W-:-:S04]  /*3970*/  @P0 FADD.FTZ R13, -R11, -RZ ;  /* 0x800000ff0b0d0221 */ /* 0x000fc80000010100 */
[----:B------:R-:W-:Y:S01]  /*3980*/  @P0 FFMA R18, R11, R13, R16 ;  /* 0x0000000d0b120223 */ /* 0x000fe20000000010 */
[----:B------:R-:W-:-:S03]  /*3990*/  @!P0 MOV R13, R0 ;  /* 0x00000000000d8202 */ /* 0x000fc60000000f00 */
[----:B------:R-:W-:-:S04]  /*39a0*/  @P0 FFMA R14, R18, R14, R11 ;  /* 0x0000000e120e0223 */ /* 0x000fc8000000000b */
[----:B------:R-:W-:-:S07]  /*39b0*/  @P0 FMUL.FTZ R13, R14, 2.3283064365386962891e-10 ;  /* 0x2f8000000e0d0820 */ /* 0x000fce0000410000 */
.L_x_46:
[----:B------:R-:W-:Y:S01]  /*39c0*/  MOV R0, R13 ;  /* 0x0000000d00007202 */ /* 0x000fe20000000f00 */
[----:B------:R-:W-:-:S04]  /*39d0*/  HFMA2 R13, -RZ, RZ, 0, 0 ;  /* 0x00000000ff0d7431 */ /* 0x000fc800000001ff */
[----:B------:R-:W-:Y:S05]  /*39e0*/  RET.REL.NODEC R12 `(_Z11calDistancePiPfS0_) ;  /* 0xffffffc40c847950 */ /* 0x000fea0003c3ffff */
.L_x_47:
        /* <DEDUP_REMOVED lines=9> */
.L_x_65:


//--------------------- .text._Z11calPositionPiPsPf --------------------------
	.section	.text._Z11calPositionPiPsPf,"ax",@progbits
	.align	128
        .global         _Z11calPositionPiPsPf
        .type           _Z11calPositionPiPsPf,@function
        .size           _Z11calPositionPiPsPf,(.L_x_66 - _Z11calPositionPiPsPf)
        .other          _Z11calPositionPiPsPf,@"STO_CUDA_ENTRY STV_DEFAULT"
_Z11calPositionPiPsPf:
.text._Z11calPositionPiPsPf:
[----:B------:R-:W-:Y:S08]  /*0000*/  LDC R1, c[0x0][0x37c] ;  /* 0x0000df00ff017b82 */ /* 0x000ff00000000800 */
[----:B------:R-:W0:Y:S01]  /*0010*/  LDC.64 R10, c[0x0][0x390] ;  /* 0x0000e400ff0a7b82 */ /* 0x000e220000000a00 */
[----:B------:R-:W1:Y:S01]  /*0020*/  S2R R6, SR_CTAID.X ;  /* 0x0000000000067919 */ /* 0x000e620000002500 */
[----:B------:R-:W0:Y:S01]  /*0030*/  LDCU.64 UR4, c[0x0][0x358] ;  /* 0x00006b00ff0477ac */ /* 0x000e220008000a00 */
[----:B------:R-:W-:Y:S01]  /*0040*/  IMAD.MOV.U32 R4, RZ, RZ, RZ ;  /* 0x000000ffff047224 */ /* 0x000fe200078e00ff */
[----:B------:R-:W1:Y:S01]  /*0050*/  S2R R5, SR_TID.X ;  /* 0x0000000000057919 */ /* 0x000e620000002100 */
[----:B------:R-:W1:Y:S03]  /*0060*/  LDCU UR6, c[0x0][0x360] ;  /* 0x00006c00ff0677ac */ /* 0x000e660008000800 */
[----:B------:R-:W2:Y:S08]  /*0070*/  LDC.64 R2, c[0x0][0x390] ;  /* 0x0000e400ff027b82 */ /* 0x000eb00000000a00 */
[----:B------:R-:W3:Y:S01]  /*0080*/  LDC.64 R8, c[0x0][0x388] ;  /* 0x0000e200ff087b82 */ /* 0x000ee20000000a00 */
[----:B0-----:R-:W-:Y:S04]  /*0090*/  STG.E desc[UR4][R10.64], RZ ;  /* 0x000000ff0a007986 */ /* 0x001fe8000c101904 */
[----:B--2---:R-:W-:Y:S04]  /*00a0*/  STG.E desc[UR4][R2.64+0x4], RZ ;  /* 0x000004ff02007986 */ /* 0x004fe8000c101904 */
[----:B------:R-:W-:Y:S01]  /*00b0*/  STG.E desc[UR4][R2.64+0x8], RZ ;  /* 0x000008ff02007986 */ /* 0x000fe2000c101904 */
[----:B-1----:R-:W-:-:S03]  /*00c0*/  IMAD R6, R6, UR6, R5 ;  /* 0x0000000606067c24 */ /* 0x002fc6000f8e0205 */
[----:B------:R-:W-:Y:S04]  /*00d0*/  STG.E desc[UR4][R2.64+0xc], RZ ;  /* 0x00000cff02007986 */ /* 0x000fe8000c101904 */
[----:B------:R-:W-:Y:S04]  /*00e0*/  STG.E desc[UR4][R2.64+0x10], RZ ;  /* 0x000010ff02007986 */ /* 0x000fe8000c101904 */
[----:B------:R-:W-:Y:S04]  /*00f0*/  STG.E desc[UR4][R2.64+0x14], RZ ;  /* 0x000014ff02007986 */ /* 0x000fe8000c101904 */
[----:B------:R-:W-:Y:S04]  /*0100*/  STG.E desc[UR4][R2.64+0x18], RZ ;  /* 0x000018ff02007986 */ /* 0x000fe8000c101904 */
[----:B------:R0:W-:Y:S04]  /*0110*/  STG.E desc[UR4][R2.64+0x1c], RZ ;  /* 0x00001cff02007986 */ /* 0x0001e8000c101904 */
[----:B------:R1:W-:Y:S04]  /*0120*/  STG.E desc[UR4][R10.64+0x20], RZ ;  /* 0x000020ff0a007986 */ /* 0x0003e8000c101904 */
[----:B------:R1:W-:Y:S01]  /*0130*/  STG.E desc[UR4][R10.64+0x24], RZ ;  /* 0x000024ff0a007986 */ /* 0x0003e2000c101904 */
[----:B0-----:R-:W-:-:S03]  /*0140*/  IMAD R3, R6, 0x5, RZ ;  /* 0x0000000506037824 */ /* 0x001fc600078e02ff */
[----:B------:R1:W-:Y:S01]  /*0150*/  STG.E desc[UR4][R10.64+0x28], RZ ;  /* 0x000028ff0a007986 */ /* 0x0003e2000c101904 */
[----:B------:R-:W-:Y:S02]  /*0160*/  IMAD.MOV.U32 R2, RZ, RZ, 0x1 ;  /* 0x00000001ff027424 */ /* 0x000fe400078e00ff */
[----:B---3--:R-:W-:Y:S01]  /*0170*/  IMAD.WIDE.U32 R8, R3, 0x2, R8 ;  /* 0x0000000203087825 */ /* 0x008fe200078e0008 */
[----:B------:R1:W-:Y:S03]  /*0180*/  STG.E desc[UR4][R10.64+0x2c], RZ ;  /* 0x00002cff0a007986 */ /* 0x0003e6000c101904 */
[----:B------:R-:W-:Y:S01]  /*0190*/  IMAD.MOV.U32 R3, RZ, RZ, RZ ;  /* 0x000000ffff037224 */ /* 0x000fe200078e00ff */
[----:B------:R1:W-:Y:S01]  /*01a0*/  STG.E desc[UR4][R10.64+0x30], RZ ;  /* 0x000030ff0a007986 */ /* 0x0003e2000c101904 */
[----:B------:R-:W-:-:S03]  /*01b0*/  IMAD R6, R6, 0xc, RZ ;  /* 0x0000000c06067824 */ /* 0x000fc600078e02ff */
[----:B------:R1:W-:Y:S04]  /*01c0*/  STG.E desc[UR4][R10.64+0x34], RZ ;  /* 0x000034ff0a007986 */ /* 0x0003e8000c101904 */
        /* <DEDUP_REMOVED lines=105> */
[----:B------:R1:W-:Y:S02]  /*0860*/  STG.E desc[UR4][R10.64+0x1dc], RZ ;  /* 0x0001dcff0a007986 */ /* 0x0003e4000c101904 */
.L_x_59:
[----:B-1----:R-:W-:-:S06]  /*0870*/  IMAD.WIDE R10, R3, 0x2, R8 ;  /* 0x00000002030a7825 */ /* 0x002fcc00078e0208 */
[----:B--2---:R-:W2:Y:S01]  /*0880*/  LDG.E.U16 R10, desc[UR4][R10.64] ;  /* 0x000000040a0a7981 */ /* 0x004ea2000c1e1500 */
[----:B------:R-:W-:Y:S01]  /*0890*/  ISETP.NE.AND P2, PT, R3, 0x5, PT ;  /* 0x000000050300780c */ /* 0x000fe20003f45270 */
[----:B------:R-:W-:Y:S01]  /*08a0*/  BSSY.RECONVERGENT B1, `(.L_x_48) ;  /* 0x000007d000017945 */ /* 0x000fe20003800200 */
[C---:B--2---:R-:W-:Y:S02]  /*08b0*/  PRMT R0, R10.reuse, 0x9910, RZ ;  /* 0x000099100a007816 */ /* 0x044fe400000000ff */
[----:B------:R-:W-:Y:S02]  /*08c0*/  ISETP.NE.AND P1, PT, R10, RZ, PT ;  /* 0x000000ff0a00720c */ /* 0x000fe40003f25270 */
[----:B------:R-:W-:Y:S02]  /*08d0*/  ISETP.NE.AND P0, PT, R0, 0x1, PT ;  /* 0x000000010000780c */ /* 0x000fe40003f05270 */
[----:B------:R-:W-:-:S05]  /*08e0*/  SEL R5, RZ, 0x1, P1 ;  /* 0x00000001ff057807 */ /* 0x000fca0000800000 */
[----:B------:R-:W-:-:S06]  /*08f0*/  IMAD.IADD R0, R5, 0x1, R2 ;  /* 0x0000000105007824 */ /* 0x000fcc00078e0202 */
[----:B0-----:R-:W-:Y:S05]  /*0900*/  @P0 BRA P2, `(.L_x_49) ;  /* 0x0000000400d80947 */ /* 0x001fea0001000000 */
[----:B------:R-:W-:-:S13]  /*0910*/  ISETP.NE.AND P0, PT, R3, 0x5, PT ;  /* 0x000000050300780c */ /* 0x000fda0003f05270 */
[----:B------:R-:W2:Y:S01]  /*0920*/  @!P0 LDG.E.U16 R10, desc[UR4][R8.64+0xa] ;  /* 0x00000a04080a8981 */ /* 0x000ea2000c1e1500 */
[----:B------:R-:W-:Y:S01]  /*0930*/  IMAD.MOV.U32 R7, RZ, RZ, RZ ;  /* 0x000000ffff077224 */ /* 0x000fe200078e00ff */
[----:B------:R-:W-:Y:S01]  /*0940*/  BSSY.RECONVERGENT B0, `(.L_x_50) ;  /* 0x0000070000007945 */ /* 0x000fe20003800200 */
[----:B--2---:R-:W-:-:S04]  /*0950*/  @!P0 ISETP.NE.AND P1, PT, R10, RZ, PT ;  /* 0x000000ff0a00820c */ /* 0x004fc80003f25270 */
[----:B------:R-:W-:-:S05]  /*0960*/  @!P0 SEL R7, RZ, 0xffffffff, P1 ;  /* 0xffffffffff078807 */ /* 0x000fca0000800000 */
[----:B------:R-:W-:-:S05]  /*0970*/  IMAD.IADD R22, R0, 0x1, R7 ;  /* 0x0000000100167824 */ /* 0x000fca00078e0207 */
[----:B------:R-:W-:-:S13]  /*0980*/  ISETP.GE.AND P0, PT, R22, 0x1, PT ;  /* 0x000000011600780c */ /* 0x000fda0003f06270 */
[----:B------:R-:W-:Y:S05]  /*0990*/  @!P0 BRA `(.L_x_51) ;  /* 0x0000000400a88947 */ /* 0x000fea0003800000 */
[----:B------:R-:W-:Y:S01]  /*09a0*/  IMAD.SHL.U32 R23, R22, 0x2, RZ ;  /* 0x0000000216177824 */ /* 0x000fe200078e00ff */
[----:B------:R-:W-:Y:S01]  /*09b0*/  BSSY.RECONVERGENT B2, `(.L_x_52) ;  /* 0x0000017000027945 */ /* 0x000fe20003800200 */
[----:B------:R-:W-:Y:S01]  /*09c0*/  IMAD.MOV.U32 R10, RZ, RZ, 0x1 ;  /* 0x00000001ff0a7424 */ /* 0x000fe200078e00ff */
[----:B------:R-:W-:Y:S01]  /*09d0*/  IADD3 R25, PT, PT, R3, 0x1, -R22 ;  /* 0x0000000103197810 */ /* 0x000fe20007ffe816 */
[----:B------:R-:W0:Y:S08]  /*09e0*/  I2F.F64.U32 R12, R23 ;  /* 0x00000017000c7312 */ /* 0x000e300000201800 */
[----:B0-----:R-:W0:Y:S02]  /*09f0*/  MUFU.RCP64H R11, R13 ;  /* 0x0000000d000b7308 */ /* 0x001e240000001800 */
[----:B0-----:R-:W-:-:S08]  /*0a00*/  DFMA R14, -R12, R10, 1 ;  /* 0x3ff000000c0e742b */ /* 0x001fd0000000010a */
[----:B------:R-:W-:-:S08]  /*0a10*/  DFMA R14, R14, R14, R14 ;  /* 0x0000000e0e0e722b */ /* 0x000fd0000000000e */
[----:B------:R-:W-:-:S08]  /*0a20*/  DFMA R14, R10, R14, R10 ;  /* 0x0000000e0a0e722b */ /* 0x000fd0000000000a */
[----:B------:R-:W-:-:S08]  /*0a30*/  DFMA R10, -R12, R14, 1 ;  /* 0x3ff000000c0a742b */ /* 0x000fd0000000010e */
[----:B------:R-:W-:Y:S01]  /*0a40*/  DFMA R10, R14, R10, R14 ;  /* 0x0000000a0e0a722b */ /* 0x000fe2000000000e */
[----:B------:R-:W0:Y:S07]  /*0a50*/  I2F.F64 R14, R4 ;  /* 0x00000004000e7312 */ /* 0x000e2e0000201c00 */
[----:B------:R-:W-:-:S08]  /*0a60*/  DMUL R16, R10, 3 ;  /* 0x400800000a107828 */ /* 0x000fd00000000000 */
[----:B------:R-:W-:Y:S02]  /*0a70*/  DFMA R18, -R12, R16, 3 ;  /* 0x400800000c12742b */ /* 0x000fe40000000110 */
[----:B0-----:R-:W-:-:S06]  /*0a80*/  DADD R14, R14, 1 ;  /* 0x3ff000000e0e7429 */ /* 0x001fcc0000000000 */
[----:B------:R-:W-:Y:S01]  /*0a90*/  DFMA R10, R10, R18, R16 ;  /* 0x000000120a0a722b */ /* 0x000fe20000000010 */
[----:B------:R0:W1:Y:S09]  /*0aa0*/  F2F.F32.F64 R24, R14 ;  /* 0x0000000e00187310 */ /* 0x0000720000301000 */
[----:B------:R-:W-:-:S05]  /*0ab0*/  FFMA R0, RZ, R13, R11 ;  /* 0x0000000dff007223 */ /* 0x000fca000000000b */
[----:B------:R-:W-:-:S13]  /*0ac0*/  FSETP.GT.AND P0, PT, |R0|, 1.469367938527859385e-39, PT ;  /* 0x001000000000780b */ /* 0x000fda0003f04200 */
[----:B01----:R-:W-:Y:S05]  /*0ad0*/  @P0 BRA `(.L_x_53) ;  /* 0x0000000000100947 */ /* 0x003fea0003800000 */
[----:B------:R-:W-:-:S07]  /*0ae0*/  MOV R0, 0xb00 ;  /* 0x00000b0000007802 */ /* 0x000fce0000000f00 */
[----:B------:R-:W-:Y:S05]  /*0af0*/  CALL.REL.NOINC `($__internal_1_$__cuda_sm20_div_rn_f64_full) ;  /* 0x0000000400747944 */ /* 0x000fea0003c00000 */
[----:B------:R-:W-:Y:S01]  /*0b00*/  MOV R10, R20 ;  /* 0x00000014000a7202 */ /* 0x000fe20000000f00 */
[----:B------:R-:W-:-:S07]  /*0b10*/  IMAD.MOV.U32 R11, RZ, RZ, R21 ;  /* 0x000000ffff0b7224 */ /* 0x000fce00078e0015 */
.L_x_53:
[----:B------:R-:W-:Y:S05]  /*0b20*/  BSYNC.RECONVERGENT B2 ;  /* 0x0000000000027941 */ /* 0x000fea0003800200 */
.L_x_52:
[----:B------:R-:W-:Y:S01]  /*0b30*/  IADD3 R2, PT, PT, R5, R2, R7 ;  /* 0x0000000205027210 */ /* 0x000fe20007ffe007 */
[----:B------:R-:W-:Y:S04]  /*0b40*/  BSSY.RECONVERGENT B2, `(.L_x_54) ;  /* 0x000002b000027945 */ /* 0x000fe80003800200 */
[----:B------:R-:W-:Y:S01]  /*0b50*/  VIADD R0, R2, 0xffffffff ;  /* 0xffffffff02007836 */ /* 0x000fe20000000000 */
[----:B------:R-:W-:-:S04]  /*0b60*/  LOP3.LUT R2, R22, 0x3, RZ, 0xc0, !PT ;  /* 0x0000000316027812 */ /* 0x000fc800078ec0ff */
[----:B------:R-:W-:Y:S01]  /*0b70*/  ISETP.GE.U32.AND P0, PT, R0, 0x3, PT ;  /* 0x000000030000780c */ /* 0x000fe20003f06070 */
[----:B------:R-:W-:Y:S01]  /*0b80*/  IMAD.MOV.U32 R0, RZ, RZ, RZ ;  /* 0x000000ffff007224 */ /* 0x000fe200078e00ff */
[----:B------:R-:W-:-:S11]  /*0b90*/  ISETP.NE.AND P1, PT, R2, RZ, PT ;  /* 0x000000ff0200720c */ /* 0x000fd60003f25270 */
[----:B------:R-:W-:Y:S05]  /*0ba0*/  @!P0 BRA `(.L_x_55) ;  /* 0x0000000000908947 */ /* 0x000fea0003800000 */
[----:B------:R-:W0:Y:S01]  /*0bb0*/  LDC.64 R12, c[0x0][0x390] ;  /* 0x0000e400ff0c7b82 */ /* 0x000e220000000a00 */
[----:B------:R-:W-:Y:S01]  /*0bc0*/  LOP3.LUT R0, R22, 0x7ffffffc, RZ, 0xc0, !PT ;  /* 0x7ffffffc16007812 */ /* 0x000fe200078ec0ff */
[----:B------:R-:W-:Y:S02]  /*0bd0*/  IMAD R14, R3, 0x2, R6 ;  /* 0x00000002030e7824 */ /* 0x000fe400078e0206 */
[----:B------:R-:W-:Y:S02]  /*0be0*/  IMAD.MOV.U32 R5, RZ, RZ, 0x3 ;  /* 0x00000003ff057424 */ /* 0x000fe400078e00ff */
[----:B------:R-:W-:Y:S02]  /*0bf0*/  IMAD.IADD R23, R14, 0x1, -R23 ;  /* 0x000000010e177824 */ /* 0x000fe400078e0a17 */
[----:B------:R-:W-:-:S07]  /*0c00*/  IMAD.MOV R7, RZ, RZ, -R0 ;  /* 0x000000ffff077224 */ /* 0x000fce00078e0a00 */
.L_x_56:
[----:B--2---:R1:W2:Y:S01]  /*0c10*/  I2F.F64.U32 R18, R5 ;  /* 0x0000000500127312 */ /* 0x0042a20000201800 */
[C---:B------:R-:W-:Y:S01]  /*0c20*/  IADD3 R26, PT, PT, R5.reuse, -0x2, RZ ;  /* 0xfffffffe051a7810 */ /* 0x040fe20007ffe0ff */
[C---:B------:R-:W-:Y:S02]  /*0c30*/  VIADD R29, R5.reuse, 0x2 ;  /* 0x00000002051d7836 */ /* 0x040fe40000000000 */
[----:B------:R-:W-:Y:S02]  /*0c40*/  VIADD R28, R5, 0x4 ;  /* 0x00000004051c7836 */ /* 0x000fe40000000000 */
[----:B------:R-:W-:Y:S02]  /*0c50*/  VIADD R27, R23, 0x2 ;  /* 0x00000002171b7836 */ /* 0x000fe40000000000 */
[----:B------:R0:W3:Y:S01]  /*0c60*/  I2F.F64.U32 R14, R26 ;  /* 0x0000001a000e7312 */ /* 0x0000e20000201800 */
[----:B------:R-:W-:Y:S02]  /*0c70*/  VIADD R7, R7, 0x4 ;  /* 0x0000000407077836 */ /* 0x000fe40000000000 */
[----:B-1----:R-:W-:-:S02]  /*0c80*/  VIADD R5, R5, 0x8 ;  /* 0x0000000805057836 */ /* 0x002fc40000000000 */
[----:B------:R-:W-:Y:S01]  /*0c90*/  VIADD R23, R23, 0x8 ;  /* 0x0000000817177836 */ /* 0x000fe20000000000 */
[----:B------:R-:W-:Y:S01]  /*0ca0*/  ISETP.NE.AND P0, PT, R7, RZ, PT ;  /* 0x000000ff0700720c */ /* 0x000fe20003f05270 */
[----:B--2---:R-:W-:Y:S01]  /*0cb0*/  DMUL R20, R18, R10 ;  /* 0x0000000a12147228 */ /* 0x004fe20000000000 */
[----:B------:R-:W1:Y:S01]  /*0cc0*/  I2F.F64.U32 R16, R29 ;  /* 0x0000001d00107312 */ /* 0x000e620000201800 */
[----:B0-----:R-:W-:-:S05]  /*0cd0*/  IMAD.WIDE R26, R27, 0x4, R12 ;  /* 0x000000041b1a7825 */ /* 0x001fca00078e020c */
[----:B------:R2:W-:Y:S01]  /*0ce0*/  STG.E desc[UR4][R26.64], R24 ;  /* 0x000000181a007986 */ /* 0x0005e2000c101904 */
[-C--:B---3--:R-:W-:Y:S01]  /*0cf0*/  DMUL R14, R14, R10.reuse ;  /* 0x0000000a0e0e7228 */ /* 0x088fe20000000000 */
[----:B------:R-:W0:Y:S02]  /*0d00*/  I2F.F64.U32 R18, R28 ;  /* 0x0000001c00127312 */ /* 0x000e240000201800 */
[----:B------:R2:W-:Y:S04]  /*0d10*/  STG.E desc[UR4][R26.64+0x8], R24 ;  /* 0x000008181a007986 */ /* 0x0005e8000c101904 */
[----:B------:R2:W-:Y:S01]  /*0d20*/  STG.E desc[UR4][R26.64+0x10], R24 ;  /* 0x000010181a007986 */ /* 0x0005e2000c101904 */
[-C--:B-1----:R-:W-:Y:S01]  /*0d30*/  DMUL R16, R16, R10.reuse ;  /* 0x0000000a10107228 */ /* 0x082fe20000000000 */
[----:B------:R-:W1:Y:S02]  /*0d40*/  F2F.F32.F64 R20, R20 ;  /* 0x0000001400147310 */ /* 0x000e640000301000 */
[----:B------:R2:W-:Y:S01]  /*0d50*/  STG.E desc[UR4][R26.64+0x18], R24 ;  /* 0x000018181a007986 */ /* 0x0005e2000c101904 */
[----:B0-----:R-:W-:-:S05]  /*0d60*/  DMUL R18, R18, R10 ;  /* 0x0000000a12127228 */ /* 0x001fca0000000000 */
[----:B------:R-:W0:Y:S01]  /*0d70*/  F2F.F32.F64 R15, R14 ;  /* 0x0000000e000f7310 */ /* 0x000e220000301000 */
[----:B-1----:R2:W-:Y:S07]  /*0d80*/  STG.E desc[UR4][R26.64+0xc], R20 ;  /* 0x00000c141a007986 */ /* 0x0025ee000c101904 */
[----:B------:R-:W1:Y:S01]  /*0d90*/  F2F.F32.F64 R17, R16 ;  /* 0x0000001000117310 */ /* 0x000e620000301000 */
[----:B0-----:R2:W-:Y:S07]  /*0da0*/  STG.E desc[UR4][R26.64+0x4], R15 ;  /* 0x0000040f1a007986 */ /* 0x0015ee000c101904 */
[----:B------:R-:W0:Y:S01]  /*0db0*/  F2F.F32.F64 R19, R18 ;  /* 0x0000001200137310 */ /* 0x000e220000301000 */
[----:B-1----:R2:W-:Y:S04]  /*0dc0*/  STG.E desc[UR4][R26.64+0x14], R17 ;  /* 0x000014111a007986 */ /* 0x0025e8000c101904 */
[----:B0-----:R2:W-:Y:S01]  /*0dd0*/  STG.E desc[UR4][R26.64+0x1c], R19 ;  /* 0x00001c131a007986 */ /* 0x0015e2000c101904 */
[----:B------:R-:W-:Y:S05]  /*0de0*/  @P0 BRA `(.L_x_56) ;  /* 0xfffffffc00880947 */ /* 0x000fea000383ffff */
.L_x_55:
[----:B------:R-:W-:Y:S05]  /*0df0*/  BSYNC.RECONVERGENT B2 ;  /* 0x0000000000027941 */ /* 0x000fea0003800200 */
.L_x_54:
[----:B------:R-:W-:Y:S05]  /*0e00*/  @!P1 BRA `(.L_x_51) ;  /* 0x00000000008c9947 */ /* 0x000fea0003800000 */
[----:B------:R-:W-:Y:S01]  /*0e10*/  ISETP.NE.AND P0, PT, R2, 0x1, PT ;  /* 0x000000010200780c */ /* 0x000fe20003f05270 */
[----:B------:R-:W-:Y:S01]  /*0e20*/  BSSY.RECONVERGENT B2, `(.L_x_57) ;  /* 0x0000016000027945 */ /* 0x000fe20003800200 */
[----:B------:R-:W-:-:S04]  /*0e30*/  LOP3.LUT R22, R22, 0x1, RZ, 0xc0, !PT ;  /* 0x0000000116167812 */ /* 0x000fc800078ec0ff */
[----:B------:R-:W-:-:S07]  /*0e40*/  ISETP.NE.U32.AND P1, PT, R22, 0x1, PT ;  /* 0x000000011600780c */ /* 0x000fce0003f25070 */
[----:B------:R-:W-:Y:S06]  /*0e50*/  @!P0 BRA `(.L_x_58) ;  /* 0x0000000000488947 */ /* 0x000fec0003800000 */
[----:B------:R-:W-:Y:S01]  /*0e60*/  SHF.L.U32 R2, R0, 0x1, RZ ;  /* 0x0000000100027819 */ /* 0x000fe200000006ff */
[----:B------:R-:W0:Y:S01]  /*0e70*/  LDC.64 R12, c[0x0][0x390] ;  /* 0x0000e400ff0c7b82 */ /* 0x000e220000000a00 */
[----:B------:R-:W-:-:S03]  /*0e80*/  IMAD.IADD R5, R25, 0x1, R0 ;  /* 0x0000000119057824 */ /* 0x000fc600078e0200 */
[C---:B------:R-:W-:Y:S02]  /*0e90*/  VIADD R7, R2.reuse, 0x1 ;  /* 0x0000000102077836 */ /* 0x040fe40000000000 */
[----:B------:R-:W-:Y:S02]  /*0ea0*/  VIADD R2, R2, 0x3 ;  /* 0x0000000302027836 */ /* 0x000fe40000000000 */
[----:B--2---:R-:W1:Y:S01]  /*0eb0*/  I2F.F64.U32 R14, R7 ;  /* 0x00000007000e7312 */ /* 0x004e620000201800 */
[----:B------:R-:W-:Y:S01]  /*0ec0*/  IMAD R5, R5, 0x2, R6 ;  /* 0x0000000205057824 */ /* 0x000fe200078e0206 */
[----:B------:R-:W-:-:S06]  /*0ed0*/  IADD3 R0, PT, PT, R7, 0x1, -R0 ;  /* 0x0000000107007810 */ /* 0x000fcc0007ffe800 */
[----:B------:R-:W2:Y:S01]  /*0ee0*/  I2F.F64.U32 R16, R2 ;  /* 0x0000000200107312 */ /* 0x000ea20000201800 */
[----:B-1----:R-:W-:Y:S01]  /*0ef0*/  DMUL R14, R14, R10 ;  /* 0x0000000a0e0e7228 */ /* 0x002fe20000000000 */
[----:B0-----:R-:W-:-:S05]  /*0f00*/  IMAD.WIDE R12, R5, 0x4, R12 ;  /* 0x00000004050c7825 */ /* 0x001fca00078e020c */
[----:B------:R0:W-:Y:S01]  /*0f10*/  STG.E desc[UR4][R12.64], R24 ;  /* 0x000000180c007986 */ /* 0x0001e2000c101904 */
[----:B--2---:R-:W-:-:S03]  /*0f20*/  DMUL R16, R16, R10 ;  /* 0x0000000a10107228 */ /* 0x004fc60000000000 */
[----:B------:R-:W1:Y:S01]  /*0f30*/  F2F.F32.F64 R15, R14 ;  /* 0x0000000e000f7310 */ /* 0x000e620000301000 */
[----:B------:R0:W-:Y:S07]  /*0f40*/  STG.E desc[UR4][R12.64+0x8], R24 ;  /* 0x000008180c007986 */ /* 0x0001ee000c101904 */
[----:B------:R-:W2:Y:S01]  /*0f50*/  F2F.F32.F64 R17, R16 ;  /* 0x0000001000117310 */ /* 0x000ea20000301000 */
[----:B-1----:R0:W-:Y:S04]  /*0f60*/  STG.E desc[UR4][R12.64+0x4], R15 ;  /* 0x0000040f0c007986 */ /* 0x0021e8000c101904 */
[----:B--2---:R0:W-:Y:S02]  /*0f70*/  STG.E desc[UR4][R12.64+0xc], R17 ;  /* 0x00000c110c007986 */ /* 0x0041e4000c101904 */
.L_x_58:
[----:B------:R-:W-:Y:S05]  /*0f80*/  BSYNC.RECONVERGENT B2 ;  /* 0x0000000000027941 */ /* 0x000fea0003800200 */
.L_x_57:
[----:B------:R-:W-:Y:S05]  /*0f90*/  @P1 BRA `(.L_x_51) ;  /* 0x0000000000281947 */ /* 0x000fea0003800000 */
[----:B------:R-:W-:Y:S01]  /*0fa0*/  LEA R2, R0, 0x1, 0x1 ;  /* 0x0000000100027811 */ /* 0x000fe200078e08ff */
[----:B0-2---:R-:W0:Y:S01]  /*0fb0*/  LDC.64 R14, c[0x0][0x390] ;  /* 0x0000e400ff0e7b82 */ /* 0x005e220000000a00 */
[----:B------:R-:W-:Y:S02]  /*0fc0*/  IMAD.IADD R25, R25, 0x1, R0 ;  /* 0x0000000119197824 */ /* 0x000fe400078e0200 */
[----:B------:R-:W1:Y:S02]  /*0fd0*/  I2F.F64.U32 R12, R2 ;  /* 0x00000002000c7312 */ /* 0x000e640000201800 */
[----:B-1----:R-:W-:Y:S01]  /*0fe0*/  DMUL R12, R12, R10 ;  /* 0x0000000a0c0c7228 */ /* 0x002fe20000000000 */
[----:B------:R-:W-:-:S04]  /*0ff0*/  IMAD R11, R25, 0x2, R6 ;  /* 0x00000002190b7824 */ /* 0x000fc800078e0206 */
[----:B0-----:R-:W-:-:S05]  /*1000*/  IMAD.WIDE R10, R11, 0x4, R14 ;  /* 0x000000040b0a7825 */ /* 0x001fca00078e020e */
[----:B------:R-:W0:Y:S01]  /*1010*/  F2F.F32.F64 R13, R12 ;  /* 0x0000000c000d7310 */ /* 0x000e220000301000 */
[----:B------:R1:W-:Y:S04]  /*1020*/  STG.E desc[UR4][R10.64], R24 ;  /* 0x000000180a007986 */ /* 0x0003e8000c101904 */
[----:B0-----:R1:W-:Y:S02]  /*1030*/  STG.E desc[UR4][R10.64+0x4], R13 ;  /* 0x0000040d0a007986 */ /* 0x0013e4000c101904 */
.L_x_51:
[----:B------:R-:W-:Y:S05]  /*1040*/  BSYNC.RECONVERGENT B0 ;  /* 0x0000000000007941 */ /* 0x000fea0003800200 */
.L_x_50:
[----:B------:R-:W-:Y:S01]  /*1050*/  IADD3 R4, PT, PT, R4, 0x2, RZ ;  /* 0x0000000204047810 */ /* 0x000fe20007ffe0ff */
[----:B------:R-:W-:-:S07]  /*1060*/  IMAD.MOV.U32 R0, RZ, RZ, 0x1 ;  /* 0x00000001ff007424 */ /* 0x000fce00078e00ff */
.L_x_49:
[----:B------:R-:W-:Y:S05]  /*1070*/  BSYNC.RECONVERGENT B1 ;  /* 0x0000000000017941 */ /* 0x000fea0003800200 */
.L_x_48:
[----:B------:R-:W-:Y:S02]  /*1080*/  VIADD R3, R3, 0x1 ;  /* 0x0000000103037836 */ /* 0x000fe40000000000 */
[----:B------:R-:W-:-:S03]  /*1090*/  IMAD.MOV.U32 R2, RZ, RZ, R0 ;  /* 0x000000ffff027224 */ /* 0x000fc600078e0000 */
[----:B------:R-:W-:-:S13]  /*10a0*/  ISETP.NE.AND P0, PT, R3, 0x6, PT ;  /* 0x000000060300780c */ /* 0x000fda0003f05270 */
[----:B------:R-:W-:Y:S05]  /*10b0*/  @P0 BRA `(.L_x_59) ;  /* 0xfffffff400ec0947 */ /* 0x000fea000383ffff */
[----:B------:R-:W-:Y:S05]  /*10c0*/  EXIT ;  /* 0x000000000000794d */ /* 0x000fea0003800000 */
        .weak           $__internal_1_$__cuda_sm20_div_rn_f64_full
        .type           $__internal_1_$__cuda_sm20_div_rn_f64_full,@function
        .size           $__internal_1_$__cuda_sm20_div_rn_f64_full,(.L_x_66 - $__internal_1_$__cuda_sm20_div_rn_f64_full)
$__internal_1_$__cuda_sm20_div_rn_f64_full:
[C---:B------:R-:W-:Y:S01]  /*10d0*/  FSETP.GEU.AND P0, PT, |R13|.reuse, 1.469367938527859385e-39, PT ;  /* 0x001000000d00780b */ /* 0x040fe20003f0e200 */
[----:B------:R-:W-:Y:S01]  /*10e0*/  IMAD.MOV.U32 R16, RZ, RZ, 0x1 ;  /* 0x00000001ff107424 */ /* 0x000fe200078e00ff */
[C---:B------:R-:W-:Y:S01]  /*10f0*/  LOP3.LUT R10, R13.reuse, 0x800fffff, RZ, 0xc0, !PT ;  /* 0x800fffff0d0a7812 */ /* 0x040fe200078ec0ff */
[----:B------:R-:W-:Y:S01]  /*1100*/  IMAD.MOV.U32 R26, RZ, RZ, 0x1ca00000 ;  /* 0x1ca00000ff1a7424 */ /* 0x000fe200078e00ff */
[----:B------:R-:W-:Y:S01]  /*1110*/  LOP3.LUT R27, R13, 0x7ff00000, RZ, 0xc0, !PT ;  /* 0x7ff000000d1b7812 */ /* 0x000fe200078ec0ff */
[----:B------:R-:W-:Y:S01]  /*1120*/  BSSY.RECONVERGENT B3, `(.L_x_60) ;  /* 0x0000046000037945 */ /* 0x000fe20003800200 */
[----:B------:R-:W-:Y:S01]  /*1130*/  LOP3.LUT R11, R10, 0x3ff00000, RZ, 0xfc, !PT ;  /* 0x3ff000000a0b7812 */ /* 0x000fe200078efcff */
[----:B------:R-:W-:Y:S01]  /*1140*/  IMAD.MOV.U32 R10, RZ, RZ, R12 ;  /* 0x000000ffff0a7224 */ /* 0x000fe200078e000c */
[----:B------:R-:W-:-:S05]  /*1150*/  ISETP.LE.U32.AND P1, PT, R27, 0x40000000, PT ;  /* 0x400000001b00780c */ /* 0x000fca0003f23070 */
[----:B------:R-:W-:-:S06]  /*1160*/  @!P0 DMUL R10, R12, 8.98846567431157953865e+307 ;  /* 0x7fe000000c0a8828 */ /* 0x000fcc0000000000 */
[----:B------:R-:W0:Y:S04]  /*1170*/  MUFU.RCP64H R17, R11 ;  /* 0x0000000b00117308 */ /* 0x000e280000001800 */
[----:B------:R-:W-:Y:S01]  /*1180*/  @!P0 LOP3.LUT R27, R11, 0x7ff00000, RZ, 0xc0, !PT ;  /* 0x7ff000000b1b8812 */ /* 0x000fe200078ec0ff */
[----:B0-----:R-:W-:-:S08]  /*1190*/  DFMA R14, R16, -R10, 1 ;  /* 0x3ff00000100e742b */ /* 0x001fd0000000080a */
[----:B------:R-:W-:-:S08]  /*11a0*/  DFMA R14, R14, R14, R14 ;  /* 0x0000000e0e0e722b */ /* 0x000fd0000000000e */
[----:B------:R-:W-:Y:S01]  /*11b0*/  DFMA R14, R16, R14, R16 ;  /* 0x0000000e100e722b */ /* 0x000fe20000000010 */
[----:B------:R-:W-:-:S07]  /*11c0*/  SEL R16, R26, 0x63400000, !P1 ;  /* 0x634000001a107807 */ /* 0x000fce0004800000 */
[----:B------:R-:W-:-:S08]  /*11d0*/  DFMA R20, R14, -R10, 1 ;  /* 0x3ff000000e14742b */ /* 0x000fd0000000080a */
[----:B------:R-:W-:Y:S01]  /*11e0*/  DFMA R20, R14, R20, R14 ;  /* 0x000000140e14722b */ /* 0x000fe2000000000e */
[----:B------:R-:W-:Y:S02]  /*11f0*/  LOP3.LUT R15, R16, 0x80000, RZ, 0xfc, !PT ;  /* 0x00080000100f7812 */ /* 0x000fe400078efcff */
[----:B------:R-:W-:-:S06]  /*1200*/  MOV R14, RZ ;  /* 0x000000ff000e7202 */ /* 0x000fcc0000000f00 */
[----:B------:R-:W-:-:S08]  /*1210*/  DMUL R16, R20, R14 ;  /* 0x0000000e14107228 */ /* 0x000fd00000000000 */
[----:B------:R-:W-:-:S08]  /*1220*/  DFMA R18, R16, -R10, R14 ;  /* 0x8000000a1012722b */ /* 0x000fd0000000000e */
[----:B------:R-:W-:Y:S01]  /*1230*/  DFMA R16, R20, R18, R16 ;  /* 0x000000121410722b */ /* 0x000fe20000000010 */
[----:B------:R-:W-:-:S04]  /*1240*/  IMAD.MOV.U32 R18, RZ, RZ, 0x40000000 ;  /* 0x40000000ff127424 */ /* 0x000fc800078e00ff */
[----:B------:R-:W-:-:S05]  /*1250*/  VIADD R19, R18, 0xffffffff ;  /* 0xffffffff12137836 */ /* 0x000fca0000000000 */
[----:B------:R-:W-:Y:S01]  /*1260*/  ISETP.GT.U32.AND P0, PT, R19, 0x7feffffe, PT ;  /* 0x7feffffe1300780c */ /* 0x000fe20003f04070 */
[----:B------:R-:W-:-:S05]  /*1270*/  VIADD R19, R27, 0xffffffff ;  /* 0xffffffff1b137836 */ /* 0x000fca0000000000 */
[----:B------:R-:W-:-:S13]  /*1280*/  ISETP.GT.U32.OR P0, PT, R19, 0x7feffffe, P0 ;  /* 0x7feffffe1300780c */ /* 0x000fda0000704470 */
[----:B------:R-:W-:Y:S05]  /*1290*/  @P0 BRA `(.L_x_61) ;  /* 0x0000000000740947 */ /* 0x000fea0003800000 */
[----:B------:R-:W-:Y:S01]  /*12a0*/  LOP3.LUT R20, R13, 0x7ff00000, RZ, 0xc0, !PT ;  /* 0x7ff000000d147812 */ /* 0x000fe200078ec0ff */
[----:B------:R-:W-:-:S03]  /*12b0*/  IMAD.MOV.U32 R18, RZ, RZ, 0x40000000 ;  /* 0x40000000ff127424 */ /* 0x000fc600078e00ff */
[----:B------:R-:W-:Y:S01]  /*12c0*/  ISETP.LE.U32.AND P0, PT, R20, 0x40000000, PT ;  /* 0x400000001400780c */ /* 0x000fe20003f03070 */
[----:B------:R-:W-:-:S05]  /*12d0*/  IMAD.MOV R19, RZ, RZ, -R20 ;  /* 0x000000ffff137224 */ /* 0x000fca00078e0a14 */
[----:B------:R-:W-:Y:S02]  /*12e0*/  VIADDMNMX R18, R19, R18, 0xb9600000, !PT ;  /* 0xb960000013127446 */ /* 0x000fe40007800112 */
[----:B------:R-:W-:Y:S02]  /*12f0*/  SEL R19, R26, 0x63400000, !P0 ;  /* 0x634000001a137807 */ /* 0x000fe40004000000 */
[----:B------:R-:W-:-:S05]  /*1300*/  VIMNMX R18, PT, PT, R18, 0x46a00000, PT ;  /* 0x46a0000012127848 */ /* 0x000fca0003fe0100 */
[----:B------:R-:W-:Y:S02]  /*1310*/  IMAD.IADD R26, R18, 0x1, -R19 ;  /* 0x00000001121a7824 */ /* 0x000fe400078e0a13 */
[----:B------:R-:W-:-:S03]  /*1320*/  IMAD.MOV.U32 R18, RZ, RZ, RZ ;  /* 0x000000ffff127224 */ /* 0x000fc600078e00ff */
[----:B------:R-:W-:-:S06]  /*1330*/  IADD3 R19, PT, PT, R26, 0x7fe00000, RZ ;  /* 0x7fe000001a137810 */ /* 0x000fcc0007ffe0ff */
[----:B------:R-:W-:-:S10]  /*1340*/  DMUL R20, R16, R18 ;  /* 0x0000001210147228 */ /* 0x000fd40000000000 */
[----:B------:R-:W-:-:S13]  /*1350*/  FSETP.GTU.AND P0, PT, |R21|, 1.469367938527859385e-39, PT ;  /* 0x001000001500780b */ /* 0x000fda0003f0c200 */
[----:B------:R-:W-:Y:S05]  /*1360*/  @P0 BRA `(.L_x_62) ;  /* 0x0000000000840947 */ /* 0x000fea0003800000 */
[----:B------:R-:W-:Y:S01]  /*1370*/  DFMA R10, R16, -R10, R14 ;  /* 0x8000000a100a722b */ /* 0x000fe2000000000e */
[----:B------:R-:W-:-:S09]  /*1380*/  IMAD.MOV.U32 R18, RZ, RZ, RZ ;  /* 0x000000ffff127224 */ /* 0x000fd200078e00ff */
[C---:B------:R-:W-:Y:S02]  /*1390*/  FSETP.NEU.AND P0, PT, R11.reuse, RZ, PT ;  /* 0x000000ff0b00720b */ /* 0x040fe40003f0d000 */
[----:B------:R-:W-:-:S04]  /*13a0*/  LOP3.LUT R13, R11, 0x80000000, R13, 0x48, !PT ;  /* 0x800000000b0d7812 */ /* 0x000fc800078e480d */
[----:B------:R-:W-:-:S07]  /*13b0*/  LOP3.LUT R19, R13, R19, RZ, 0xfc, !PT ;  /* 0x000000130d137212 */ /* 0x000fce00078efcff */
[----:B------:R-:W-:Y:S05]  /*13c0*/  @!P0 BRA `(.L_x_62) ;  /* 0x00000000006c8947 */ /* 0x000fea0003800000 */
[----:B------:R-:W-:Y:S02]  /*13d0*/  IMAD.MOV R11, RZ, RZ, -R26 ;  /* 0x000000ffff0b7224 */ /* 0x000fe400078e0a1a */
[----:B------:R-:W-:-:S06]  /*13e0*/  IMAD.MOV.U32 R10, RZ, RZ, RZ ;  /* 0x000000ffff0a7224 */ /* 0x000fcc00078e00ff */
[----:B------:R-:W-:Y:S02]  /*13f0*/  DFMA R10, R20, -R10, R16 ;  /* 0x8000000a140a722b */ /* 0x000fe40000000010 */
[----:B------:R-:W-:-:S04]  /*1400*/  DMUL.RP R16, R16, R18 ;  /* 0x0000001210107228 */ /* 0x000fc80000008000 */
[----:B------:R-:W-:-:S04]  /*1410*/  IADD3 R10, PT, PT, -R26, -0x43300000, RZ ;  /* 0xbcd000001a0a7810 */ /* 0x000fc80007ffe1ff */
[----:B------:R-:W-:Y:S02]  /*1420*/  FSETP.NEU.AND P0, PT, |R11|, R10, PT ;  /* 0x0000000a0b00720b */ /* 0x000fe40003f0d200 */
[----:B------:R-:W-:Y:S02]  /*1430*/  LOP3.LUT R13, R17, R13, RZ, 0x3c, !PT ;  /* 0x0000000d110d7212 */ /* 0x000fe400078e3cff */
[----:B------:R-:W-:Y:S02]  /*1440*/  FSEL R20, R16, R20, !P0 ;  /* 0x0000001410147208 */ /* 0x000fe40004000000 */
[----:B------:R-:W-:Y:S01]  /*1450*/  FSEL R21, R13, R21, !P0 ;  /* 0x000000150d157208 */ /* 0x000fe20004000000 */
[----:B------:R-:W-:Y:S06]  /*1460*/  BRA `(.L_x_62) ;  /* 0x0000000000447947 */ /* 0x000fec0003800000 */
.L_x_61:
[----:B------:R-:W-:-:S14]  /*1470*/  DSETP.NAN.AND P0, PT, R12, R12, PT ;  /* 0x0000000c0c00722a */ /* 0x000fdc0003f08000 */
[----:B------:R-:W-:Y:S05]  /*1480*/  @P0 BRA `(.L_x_63) ;  /* 0x0000000000340947 */ /* 0x000fea0003800000 */
[----:B------:R-:W-:Y:S01]  /*1490*/  ISETP.NE.AND P0, PT, R18, R27, PT ;  /* 0x0000001b1200720c */ /* 0x000fe20003f05270 */
[----:B------:R-:W-:Y:S02]  /*14a0*/  IMAD.MOV.U32 R20, RZ, RZ, 0x0 ;  /* 0x00000000ff147424 */ /* 0x000fe400078e00ff */
[----:B------:R-:W-:-:S10]  /*14b0*/  IMAD.MOV.U32 R21, RZ, RZ, -0x80000 ;  /* 0xfff80000ff157424 */ /* 0x000fd400078e00ff */
[----:B------:R-:W-:Y:S05]  /*14c0*/  @!P0 BRA `(.L_x_62) ;  /* 0x00000000002c8947 */ /* 0x000fea0003800000 */
[----:B------:R-:W-:Y:S02]  /*14d0*/  ISETP.NE.AND P0, PT, R18, 0x7ff00000, PT ;  /* 0x7ff000001200780c */ /* 0x000fe40003f05270 */
[----:B------:R-:W-:Y:S02]  /*14e0*/  LOP3.LUT R12, R13, 0x40080000, RZ, 0x3c, !PT ;  /* 0x400800000d0c7812 */ /* 0x000fe400078e3cff */
[----:B------:R-:W-:Y:S02]  /*14f0*/  ISETP.EQ.OR P0, PT, R27, RZ, !P0 ;  /* 0x000000ff1b00720c */ /* 0x000fe40004702670 */
[----:B------:R-:W-:-:S11]  /*1500*/  LOP3.LUT R21, R12, 0x80000000, RZ, 0xc0, !PT ;  /* 0x800000000c157812 */ /* 0x000fd600078ec0ff */
[----:B------:R-:W-:Y:S02]  /*1510*/  @P0 LOP3.LUT R10, R21, 0x7ff00000, RZ, 0xfc, !PT ;  /* 0x7ff00000150a0812 */ /* 0x000fe400078efcff */
[----:B------:R-:W-:Y:S01]  /*1520*/  @!P0 MOV R20, RZ ;  /* 0x000000ff00148202 */ /* 0x000fe20000000f00 */
[----:B------:R-:W-:Y:S02]  /*1530*/  @P0 IMAD.MOV.U32 R20, RZ, RZ, RZ ;  /* 0x000000ffff140224 */ /* 0x000fe400078e00ff */
[----:B------:R-:W-:Y:S01]  /*1540*/  @P0 IMAD.MOV.U32 R21, RZ, RZ, R10 ;  /* 0x000000ffff150224 */ /* 0x000fe200078e000a */
[----:B------:R-:W-:Y:S06]  /*1550*/  BRA `(.L_x_62) ;  /* 0x0000000000087947 */ /* 0x000fec0003800000 */
.L_x_63:
[----:B------:R-:W-:Y:S01]  /*1560*/  LOP3.LUT R21, R13, 0x80000, RZ, 0xfc, !PT ;  /* 0x000800000d157812 */ /* 0x000fe200078efcff */
[----:B------:R-:W-:-:S07]  /*1570*/  IMAD.MOV.U32 R20, RZ, RZ, R12 ;  /* 0x000000ffff147224 */ /* 0x000fce00078e000c */
.L_x_62:
[----:B------:R-:W-:Y:S05]  /*1580*/  BSYNC.RECONVERGENT B3 ;  /* 0x0000000000037941 */ /* 0x000fea0003800200 */
.L_x_60:
[----:B------:R-:W-:Y:S02]  /*1590*/  IMAD.MOV.U32 R10, RZ, RZ, R0 ;  /* 0x000000ffff0a7224 */ /* 0x000fe400078e0000 */
[----:B------:R-:W-:-:S04]  /*15a0*/  IMAD.MOV.U32 R11, RZ, RZ, 0x0 ;  /* 0x00000000ff0b7424 */ /* 0x000fc800078e00ff */
[----:B------:R-:W-:Y:S05]  /*15b0*/  RET.REL.NODEC R10 `(_Z11calPositionPiPsPf) ;  /* 0xffffffe80a907950 */ /* 0x000fea0003c3ffff */
.L_x_64:
        /* <DEDUP_REMOVED lines=12> */
.L_x_66:


//--------------------- .nv.shared.reserved.0     --------------------------
	.section	.nv.shared.reserved.0,"aw",@nobits
	.weak		__nv_reservedSMEM_offset_0_alias
	.size		__nv_reservedSMEM_offset_0_alias, 0, 64
	.other		__nv_reservedSMEM_offset_0_alias,@"STO_CUDA_RESERVED_SHARED STV_DEFAULT"
__nv_reservedSMEM_offset_0_alias:
	.zero		0
	.zero		64


//--------------------- .nv.constant0._Z12calTotalcostPfPiS_ --------------------------
	.section	.nv.constant0._Z12calTotalcostPfPiS_,"a",@progbits
	.sectionflags	@""
	.align	4
.nv.constant0._Z12calTotalcostPfPiS_:
	.zero		920


//--------------------- .nv.constant0._Z11calDistancePiPfS0_ --------------------------
	.section	.nv.constant0._Z11calDistancePiPfS0_,"a",@progbits
	.sectionflags	@""
	.align	4
.nv.constant0._Z11calDistancePiPfS0_:
	.zero		920


//--------------------- .nv.constant0._Z11calPositionPiPsPf --------------------------
	.section	.nv.constant0._Z11calPositionPiPsPf,"a",@progbits
	.sectionflags	@""
	.align	4
.nv.constant0._Z11calPositionPiPsPf:
	.zero		920


//--------------------- SYMBOLS --------------------------

	.type		.nv.reservedSmem.offset0,@object
	.size		.nv.reservedSmem.offset0,0x4
